//
// Generated by NVIDIA NVVM Compiler
//
// Compiler Build ID: CL-36424714
// Cuda compilation tools, release 13.0, V13.0.88
// Based on NVVM 20.0.0
//

.version 9.0
.target sm_100
.address_size 64

	// .globl	_Z14im2colOnDevicejPfS_iiiiiii

.visible .entry _Z14im2colOnDevicejPfS_iiiiiii(
	.param .u32 _Z14im2colOnDevicejPfS_iiiiiii_param_0,
	.param .u64 .ptr .align 1 _Z14im2colOnDevicejPfS_iiiiiii_param_1,
	.param .u64 .ptr .align 1 _Z14im2colOnDevicejPfS_iiiiiii_param_2,
	.param .u32 _Z14im2colOnDevicejPfS_iiiiiii_param_3,
	.param .u32 _Z14im2colOnDevicejPfS_iiiiiii_param_4,
	.param .u32 _Z14im2colOnDevicejPfS_iiiiiii_param_5,
	.param .u32 _Z14im2colOnDevicejPfS_iiiiiii_param_6,
	.param .u32 _Z14im2colOnDevicejPfS_iiiiiii_param_7,
	.param .u32 _Z14im2colOnDevicejPfS_iiiiiii_param_8,
	.param .u32 _Z14im2colOnDevicejPfS_iiiiiii_param_9
)
{
	.reg .pred 	%p<10>;
	.reg .b32 	%r<97>;
	.reg .b32 	%f<16>;
	.reg .b64 	%rd<46>;

	ld.param.u32 	%r46, [_Z14im2colOnDevicejPfS_iiiiiii_param_0];
	ld.param.u64 	%rd3, [_Z14im2colOnDevicejPfS_iiiiiii_param_1];
	ld.param.u64 	%rd4, [_Z14im2colOnDevicejPfS_iiiiiii_param_2];
	ld.param.u32 	%r47, [_Z14im2colOnDevicejPfS_iiiiiii_param_3];
	ld.param.u32 	%r49, [_Z14im2colOnDevicejPfS_iiiiiii_param_5];
	ld.param.u32 	%r51, [_Z14im2colOnDevicejPfS_iiiiiii_param_7];
	ld.param.u32 	%r52, [_Z14im2colOnDevicejPfS_iiiiiii_param_8];
	ld.param.u32 	%r53, [_Z14im2colOnDevicejPfS_iiiiiii_param_9];
	cvta.to.global.u64 	%rd1, %rd3;
	cvta.to.global.u64 	%rd2, %rd4;
	mov.u32 	%r54, %ctaid.x;
	mov.u32 	%r1, %ntid.x;
	mov.u32 	%r55, %tid.x;
	mad.lo.s32 	%r84, %r54, %r1, %r55;
	setp.ge.u32 	%p1, %r84, %r46;
	@%p1 bra 	$L__BB0_14;
	neg.s32 	%r3, %r47;
	or.b32  	%r56, %r49, %r47;
	or.b32  	%r57, %r56, %r52;
	setp.lt.s32 	%p2, %r57, 0;
	@%p2 bra 	$L__BB0_14;
	shl.b32 	%r4, %r47, 1;
	and.b32  	%r5, %r4, -8;
	and.b32  	%r6, %r47, 1;
	shl.b32 	%r7, %r52, 3;
	mul.lo.s32 	%r8, %r52, %r51;
	mov.u32 	%r58, %nctaid.x;
	mul.lo.s32 	%r9, %r1, %r58;
	mul.wide.s32 	%rd39, %r52, 4;
$L__BB0_3:
	ld.param.u32 	%r83, [_Z14im2colOnDevicejPfS_iiiiiii_param_6];
	div.s32 	%r59, %r84, %r52;
	div.s32 	%r11, %r59, %r49;
	mul.lo.s32 	%r60, %r11, %r49;
	sub.s32 	%r12, %r59, %r60;
	mul.lo.s32 	%r61, %r59, %r52;
	sub.s32 	%r13, %r84, %r61;
	setp.ge.s32 	%p3, %r11, %r83;
	@%p3 bra 	$L__BB0_13;
	ld.param.u32 	%r82, [_Z14im2colOnDevicejPfS_iiiiiii_param_4];
	add.s32 	%r14, %r11, %r47;
	add.s32 	%r15, %r12, %r47;
	mad.lo.s32 	%r63, %r11, %r49, %r12;
	mad.lo.s32 	%r16, %r63, %r82, %r13;
	mov.b32 	%r86, 0;
	mov.u32 	%r85, %r3;
$L__BB0_5:
	setp.lt.u32 	%p4, %r47, 4;
	add.s32 	%r65, %r14, %r85;
	mul.lo.s32 	%r20, %r65, %r53;
	add.s32 	%r21, %r15, %r20;
	mul.lo.s32 	%r22, %r86, %r51;
	mov.b32 	%r94, 0;
	mov.u32 	%r91, %r3;
	@%p4 bra 	$L__BB0_8;
	add.s32 	%r66, %r4, 1;
	and.b32  	%r67, %r66, -8;
	neg.s32 	%r88, %r67;
	add.s32 	%r68, %r12, %r20;
	mad.lo.s32 	%r89, %r52, %r68, %r13;
	mad.lo.s32 	%r87, %r8, %r86, %r16;
	mov.u32 	%r91, %r3;
$L__BB0_7:
	.pragma "nounroll";
	mul.wide.s32 	%rd5, %r89, 4;
	add.s64 	%rd6, %rd2, %rd5;
	ld.global.f32 	%f1, [%rd6];
	mul.wide.s32 	%rd7, %r87, 4;
	add.s64 	%rd8, %rd1, %rd7;
	st.global.f32 	[%rd8], %f1;
	mul.wide.s32 	%rd9, %r52, 4;
	add.s64 	%rd10, %rd6, %rd9;
	ld.global.f32 	%f2, [%rd10];
	add.s64 	%rd11, %rd8, %rd9;
	st.global.f32 	[%rd11], %f2;
	add.s64 	%rd12, %rd10, %rd9;
	ld.global.f32 	%f3, [%rd12];
	add.s64 	%rd13, %rd11, %rd9;
	st.global.f32 	[%rd13], %f3;
	add.s64 	%rd14, %rd12, %rd9;
	ld.global.f32 	%f4, [%rd14];
	add.s64 	%rd15, %rd13, %rd9;
	st.global.f32 	[%rd15], %f4;
	add.s64 	%rd16, %rd14, %rd9;
	ld.global.f32 	%f5, [%rd16];
	add.s64 	%rd17, %rd15, %rd9;
	st.global.f32 	[%rd17], %f5;
	add.s64 	%rd18, %rd16, %rd9;
	ld.global.f32 	%f6, [%rd18];
	add.s64 	%rd19, %rd17, %rd9;
	st.global.f32 	[%rd19], %f6;
	add.s64 	%rd20, %rd18, %rd9;
	ld.global.f32 	%f7, [%rd20];
	add.s64 	%rd21, %rd19, %rd9;
	st.global.f32 	[%rd21], %f7;
	add.s64 	%rd22, %rd20, %rd9;
	ld.global.f32 	%f8, [%rd22];
	add.s64 	%rd23, %rd21, %rd9;
	st.global.f32 	[%rd23], %f8;
	add.s32 	%r91, %r91, 8;
	add.s32 	%r89, %r89, %r7;
	add.s32 	%r88, %r88, 8;
	add.s32 	%r87, %r87, %r7;
	setp.ne.s32 	%p5, %r88, 0;
	mov.u32 	%r94, %r5;
	@%p5 bra 	$L__BB0_7;
$L__BB0_8:
	and.b32  	%r69, %r4, 6;
	setp.lt.u32 	%p6, %r69, 3;
	@%p6 bra 	$L__BB0_10;
	add.s32 	%r70, %r21, %r91;
	mad.lo.s32 	%r71, %r70, %r52, %r13;
	mul.wide.s32 	%rd24, %r71, 4;
	add.s64 	%rd25, %rd2, %rd24;
	ld.global.f32 	%f9, [%rd25];
	add.s32 	%r72, %r94, %r22;
	mad.lo.s32 	%r73, %r72, %r52, %r16;
	mul.wide.s32 	%rd26, %r73, 4;
	add.s64 	%rd27, %rd1, %rd26;
	st.global.f32 	[%rd27], %f9;
	add.s64 	%rd29, %rd25, %rd39;
	ld.global.f32 	%f10, [%rd29];
	add.s64 	%rd30, %rd27, %rd39;
	st.global.f32 	[%rd30], %f10;
	add.s64 	%rd31, %rd29, %rd39;
	ld.global.f32 	%f11, [%rd31];
	add.s64 	%rd32, %rd30, %rd39;
	st.global.f32 	[%rd32], %f11;
	add.s64 	%rd33, %rd31, %rd39;
	ld.global.f32 	%f12, [%rd33];
	add.s64 	%rd34, %rd32, %rd39;
	st.global.f32 	[%rd34], %f12;
	add.s32 	%r94, %r94, 4;
	add.s32 	%r91, %r91, 4;
$L__BB0_10:
	setp.eq.s32 	%p7, %r6, 0;
	@%p7 bra 	$L__BB0_12;
	add.s32 	%r74, %r21, %r91;
	mad.lo.s32 	%r75, %r74, %r52, %r13;
	mul.wide.s32 	%rd35, %r75, 4;
	add.s64 	%rd36, %rd2, %rd35;
	ld.global.f32 	%f13, [%rd36];
	add.s32 	%r76, %r94, %r22;
	mad.lo.s32 	%r77, %r76, %r52, %r16;
	mul.wide.s32 	%rd37, %r77, 4;
	add.s64 	%rd38, %rd1, %rd37;
	st.global.f32 	[%rd38], %f13;
	add.s64 	%rd40, %rd36, %rd39;
	ld.global.f32 	%f14, [%rd40];
	add.s64 	%rd41, %rd38, %rd39;
	st.global.f32 	[%rd41], %f14;
	add.s32 	%r94, %r94, 2;
	add.s32 	%r91, %r91, 2;
$L__BB0_12:
	add.s32 	%r78, %r21, %r91;
	mad.lo.s32 	%r79, %r78, %r52, %r13;
	mul.wide.s32 	%rd42, %r79, 4;
	add.s64 	%rd43, %rd2, %rd42;
	ld.global.f32 	%f15, [%rd43];
	add.s32 	%r80, %r94, %r22;
	mad.lo.s32 	%r81, %r80, %r52, %r16;
	mul.wide.s32 	%rd44, %r81, 4;
	add.s64 	%rd45, %rd1, %rd44;
	st.global.f32 	[%rd45], %f15;
	add.s32 	%r44, %r86, 1;
	add.s32 	%r85, %r85, 1;
	setp.eq.s32 	%p8, %r86, %r4;
	mov.u32 	%r86, %r44;
	@%p8 bra 	$L__BB0_13;
	bra.uni 	$L__BB0_5;
$L__BB0_13:
	add.s32 	%r84, %r84, %r9;
	setp.lt.u32 	%p9, %r84, %r46;
	@%p9 bra 	$L__BB0_3;
$L__BB0_14:
	ret;

}
	// .globl	_Z8gemm_gpuPdS_S_iii
.visible .entry _Z8gemm_gpuPdS_S_iii(
	.param .u64 .ptr .align 1 _Z8gemm_gpuPdS_S_iii_param_0,
	.param .u64 .ptr .align 1 _Z8gemm_gpuPdS_S_iii_param_1,
	.param .u64 .ptr .align 1 _Z8gemm_gpuPdS_S_iii_param_2,
	.param .u32 _Z8gemm_gpuPdS_S_iii_param_3,
	.param .u32 _Z8gemm_gpuPdS_S_iii_param_4,
	.param .u32 _Z8gemm_gpuPdS_S_iii_param_5
)
{
	.reg .pred 	%p<13>;
	.reg .b32 	%r<43>;
	.reg .b64 	%rd<53>;
	.reg .b64 	%fd<68>;

	ld.param.u64 	%rd7, [_Z8gemm_gpuPdS_S_iii_param_0];
	ld.param.u64 	%rd8, [_Z8gemm_gpuPdS_S_iii_param_1];
	ld.param.u64 	%rd6, [_Z8gemm_gpuPdS_S_iii_param_2];
	ld.param.u32 	%r20, [_Z8gemm_gpuPdS_S_iii_param_3];
	ld.param.u32 	%r18, [_Z8gemm_gpuPdS_S_iii_param_4];
	ld.param.u32 	%r19, [_Z8gemm_gpuPdS_S_iii_param_5];
	cvta.to.global.u64 	%rd1, %rd8;
	cvta.to.global.u64 	%rd2, %rd7;
	mov.u32 	%r22, %ctaid.y;
	mov.u32 	%r23, %ntid.y;
	mov.u32 	%r24, %tid.y;
	mad.lo.s32 	%r25, %r22, %r23, %r24;
	mov.u32 	%r26, %ctaid.x;
	mov.u32 	%r27, %ntid.x;
	mov.u32 	%r28, %tid.x;
	mad.lo.s32 	%r2, %r26, %r27, %r28;
	setp.ge.s32 	%p1, %r2, %r19;
	setp.ge.s32 	%p2, %r25, %r20;
	or.pred  	%p3, %p1, %p2;
	@%p3 bra 	$L__BB1_14;
	setp.lt.s32 	%p4, %r18, 1;
	mov.f64 	%fd67, 0d0000000000000000;
	@%p4 bra 	$L__BB1_13;
	mul.lo.s32 	%r3, %r18, %r25;
	and.b32  	%r4, %r18, 7;
	setp.lt.u32 	%p5, %r18, 8;
	mov.f64 	%fd67, 0d0000000000000000;
	mov.b32 	%r41, 0;
	@%p5 bra 	$L__BB1_5;
	and.b32  	%r41, %r18, 2147483640;
	neg.s32 	%r39, %r41;
	shl.b32 	%r7, %r19, 3;
	mul.wide.u32 	%rd9, %r3, 8;
	add.s64 	%rd10, %rd9, %rd2;
	add.s64 	%rd52, %rd10, 32;
	mov.f64 	%fd67, 0d0000000000000000;
	mul.wide.s32 	%rd13, %r19, 8;
	mov.u32 	%r38, %r2;
$L__BB1_4:
	.pragma "nounroll";
	ld.global.f64 	%fd17, [%rd52+-32];
	mul.wide.s32 	%rd11, %r38, 8;
	add.s64 	%rd12, %rd1, %rd11;
	ld.global.f64 	%fd18, [%rd12];
	fma.rn.f64 	%fd19, %fd17, %fd18, %fd67;
	ld.global.f64 	%fd20, [%rd52+-24];
	add.s64 	%rd14, %rd12, %rd13;
	ld.global.f64 	%fd21, [%rd14];
	fma.rn.f64 	%fd22, %fd20, %fd21, %fd19;
	ld.global.f64 	%fd23, [%rd52+-16];
	add.s64 	%rd15, %rd14, %rd13;
	ld.global.f64 	%fd24, [%rd15];
	fma.rn.f64 	%fd25, %fd23, %fd24, %fd22;
	ld.global.f64 	%fd26, [%rd52+-8];
	add.s64 	%rd16, %rd15, %rd13;
	ld.global.f64 	%fd27, [%rd16];
	fma.rn.f64 	%fd28, %fd26, %fd27, %fd25;
	ld.global.f64 	%fd29, [%rd52];
	add.s64 	%rd17, %rd16, %rd13;
	ld.global.f64 	%fd30, [%rd17];
	fma.rn.f64 	%fd31, %fd29, %fd30, %fd28;
	ld.global.f64 	%fd32, [%rd52+8];
	add.s64 	%rd18, %rd17, %rd13;
	ld.global.f64 	%fd33, [%rd18];
	fma.rn.f64 	%fd34, %fd32, %fd33, %fd31;
	ld.global.f64 	%fd35, [%rd52+16];
	add.s64 	%rd19, %rd18, %rd13;
	ld.global.f64 	%fd36, [%rd19];
	fma.rn.f64 	%fd37, %fd35, %fd36, %fd34;
	ld.global.f64 	%fd38, [%rd52+24];
	add.s64 	%rd20, %rd19, %rd13;
	ld.global.f64 	%fd39, [%rd20];
	fma.rn.f64 	%fd67, %fd38, %fd39, %fd37;
	add.s32 	%r39, %r39, 8;
	add.s32 	%r38, %r38, %r7;
	add.s64 	%rd52, %rd52, 64;
	setp.ne.s32 	%p6, %r39, 0;
	@%p6 bra 	$L__BB1_4;
$L__BB1_5:
	setp.eq.s32 	%p7, %r4, 0;
	@%p7 bra 	$L__BB1_13;
	and.b32  	%r13, %r18, 3;
	setp.lt.u32 	%p8, %r4, 4;
	@%p8 bra 	$L__BB1_8;
	add.s32 	%r30, %r41, %r3;
	mul.wide.u32 	%rd21, %r30, 8;
	add.s64 	%rd22, %rd2, %rd21;
	ld.global.f64 	%fd41, [%rd22];
	mad.lo.s32 	%r31, %r41, %r19, %r2;
	mul.wide.s32 	%rd23, %r31, 8;
	add.s64 	%rd24, %rd1, %rd23;
	ld.global.f64 	%fd42, [%rd24];
	fma.rn.f64 	%fd43, %fd41, %fd42, %fd67;
	cvt.u64.u32 	%rd25, %r3;
	cvt.u64.u32 	%rd26, %r41;
	add.s64 	%rd27, %rd26, %rd25;
	shl.b64 	%rd28, %rd27, 3;
	add.s64 	%rd29, %rd2, %rd28;
	ld.global.f64 	%fd44, [%rd29+8];
	mul.wide.s32 	%rd30, %r19, 8;
	add.s64 	%rd31, %rd24, %rd30;
	ld.global.f64 	%fd45, [%rd31];
	fma.rn.f64 	%fd46, %fd44, %fd45, %fd43;
	ld.global.f64 	%fd47, [%rd29+16];
	add.s64 	%rd32, %rd31, %rd30;
	ld.global.f64 	%fd48, [%rd32];
	fma.rn.f64 	%fd49, %fd47, %fd48, %fd46;
	ld.global.f64 	%fd50, [%rd29+24];
	add.s64 	%rd33, %rd32, %rd30;
	ld.global.f64 	%fd51, [%rd33];
	fma.rn.f64 	%fd67, %fd50, %fd51, %fd49;
	add.s32 	%r41, %r41, 4;
$L__BB1_8:
	setp.eq.s32 	%p9, %r13, 0;
	@%p9 bra 	$L__BB1_13;
	setp.eq.s32 	%p10, %r13, 1;
	@%p10 bra 	$L__BB1_11;
	add.s32 	%r32, %r41, %r3;
	mul.wide.u32 	%rd34, %r32, 8;
	add.s64 	%rd35, %rd2, %rd34;
	ld.global.f64 	%fd53, [%rd35];
	mad.lo.s32 	%r33, %r41, %r19, %r2;
	mul.wide.s32 	%rd36, %r33, 8;
	add.s64 	%rd37, %rd1, %rd36;
	ld.global.f64 	%fd54, [%rd37];
	fma.rn.f64 	%fd55, %fd53, %fd54, %fd67;
	cvt.u64.u32 	%rd38, %r3;
	cvt.u64.u32 	%rd39, %r41;
	add.s64 	%rd40, %rd39, %rd38;
	shl.b64 	%rd41, %rd40, 3;
	add.s64 	%rd42, %rd2, %rd41;
	ld.global.f64 	%fd56, [%rd42+8];
	mul.wide.s32 	%rd43, %r19, 8;
	add.s64 	%rd44, %rd37, %rd43;
	ld.global.f64 	%fd57, [%rd44];
	fma.rn.f64 	%fd67, %fd56, %fd57, %fd55;
	add.s32 	%r41, %r41, 2;
$L__BB1_11:
	and.b32  	%r34, %r18, 1;
	setp.eq.b32 	%p11, %r34, 1;
	not.pred 	%p12, %p11;
	@%p12 bra 	$L__BB1_13;
	add.s32 	%r35, %r41, %r3;
	mul.wide.u32 	%rd45, %r35, 8;
	add.s64 	%rd46, %rd2, %rd45;
	ld.global.f64 	%fd58, [%rd46];
	mad.lo.s32 	%r36, %r41, %r19, %r2;
	mul.wide.s32 	%rd47, %r36, 8;
	add.s64 	%rd48, %rd1, %rd47;
	ld.global.f64 	%fd59, [%rd48];
	fma.rn.f64 	%fd67, %fd58, %fd59, %fd67;
$L__BB1_13:
	mad.lo.s32 	%r37, %r19, %r25, %r2;
	cvta.to.global.u64 	%rd49, %rd6;
	mul.wide.s32 	%rd50, %r37, 8;
	add.s64 	%rd51, %rd49, %rd50;
	st.global.f64 	[%rd51], %fd67;
$L__BB1_14:
	ret;

}


// ===== COMPILED SASS (sm_100) =====

	.target	sm_100

	.elftype	@"ET_EXEC"


//--------------------- .note.nv.tkinfo           --------------------------
	.section	.note.nv.tkinfo,"",@"SHT_NOTE"
	.sectionflags	@"SHF_NOTE_NV_TKINFO"
	.tkinfo
        /*0018*/ 	.word	0x00000002
        /*0030*/ 	.string	""
        /*0030*/ 	.string	"ptxas"
        /*0030*/ 	.string	"Cuda compilation tools, release 13.0, V13.0.88"
        /*0030*/ 	.string	"Build cuda_13.0.r13.0/compiler.36424714_0"
        /*0030*/ 	.string	"-arch sm_100 -m 64 "



//--------------------- .note.nv.cuinfo           --------------------------
	.section	.note.nv.cuinfo,"",@"SHT_NOTE"
	.sectionflags	@"SHF_NOTE_NV_CUINFO"
        /*0018*/ 	.short	0x0002
        /*001a*/ 	.short	0x0064
        /*001c*/ 	.short	0x0082
	.zero		2


//--------------------- .nv.info                  --------------------------
	.section	.nv.info,"",@"SHT_CUDA_INFO"
	.align	4


	//----- nvinfo : EIATTR_REGCOUNT
	.align		4
        /*0000*/ 	.byte	0x04, 0x2f
        /*0002*/ 	.short	(.L_1 - .L_0)
	.align		4
.L_0:
        /*0004*/ 	.word	index@(_Z14im2colOnDevicejPfS_iiiiiii)
        /*0008*/ 	.word	0x00000020


	//----- nvinfo : EIATTR_FRAME_SIZE
	.align		4
.L_1:
        /*000c*/ 	.byte	0x04, 0x11
        /*000e*/ 	.short	(.L_3 - .L_2)
	.align		4
.L_2:
        /*0010*/ 	.word	index@(_Z14im2colOnDevicejPfS_iiiiiii)
        /*0014*/ 	.word	0x00000000


	//----- nvinfo : EIATTR_REGCOUNT
	.align		4
.L_3:
        /*0018*/ 	.byte	0x04, 0x2f
        /*001a*/ 	.short	(.L_5 - .L_4)
	.align		4
.L_4:
        /*001c*/ 	.word	index@(_Z8gemm_gpuPdS_S_iii)
        /*0020*/ 	.word	0x00000020


	//----- nvinfo : EIATTR_FRAME_SIZE
	.align		4
.L_5:
        /*0024*/ 	.byte	0x04, 0x11
        /*0026*/ 	.short	(.L_7 - .L_6)
	.align		4
.L_6:
        /*0028*/ 	.word	index@(_Z8gemm_gpuPdS_S_iii)
        /*002c*/ 	.word	0x00000000


	//----- nvinfo : EIATTR_MIN_STACK_SIZE
	.align		4
.L_7:
        /*0030*/ 	.byte	0x04, 0x12
        /*0032*/ 	.short	(.L_9 - .L_8)
	.align		4
.L_8:
        /*0034*/ 	.word	index@(_Z8gemm_gpuPdS_S_iii)
        /*0038*/ 	.word	0x00000000


	//----- nvinfo : EIATTR_MIN_STACK_SIZE
	.align		4
.L_9:
        /*003c*/ 	.byte	0x04, 0x12
        /*003e*/ 	.short	(.L_11 - .L_10)
	.align		4
.L_10:
        /*0040*/ 	.word	index@(_Z14im2colOnDevicejPfS_iiiiiii)
        /*0044*/ 	.word	0x00000000
.L_11:


//--------------------- .nv.compat                --------------------------
	.section	.nv.compat,"",@"SHT_CUDA_COMPAT_INFO"
	.align	4
        /*0000*/ 	.byte	0x02, 0x09, 0x00, 0x00, 0x02, 0x02, 0x01, 0x00, 0x02, 0x05, 0x05, 0x00, 0x03, 0x07, 0x01, 0x01
        /*0010*/ 	.byte	0x02, 0x03, 0x00, 0x00, 0x02, 0x06, 0x01, 0x00, 0x04, 0x0b, 0x08, 0x00, 0x01, 0x00, 0x00, 0x00
        /*0020*/ 	.byte	0x00, 0x00, 0x00, 0x00


//--------------------- .nv.info._Z8gemm_gpuPdS_S_iii --------------------------
	.section	.nv.info._Z8gemm_gpuPdS_S_iii,"",@"SHT_CUDA_INFO"
	.sectionflags	@""
	.align	4


	//----- nvinfo : EIATTR_CUDA_API_VERSION
	.align		4
        /*0000*/ 	.byte	0x04, 0x37
        /*0002*/ 	.short	(.L_13 - .L_12)
.L_12:
        /*0004*/ 	.word	0x00000082


	//----- nvinfo : EIATTR_KPARAM_INFO
	.align		4
.L_13:
        /*0008*/ 	.byte	0x04, 0x17
        /*000a*/ 	.short	(.L_15 - .L_14)
.L_14:
        /*000c*/ 	.word	0x00000000
        /*0010*/ 	.short	0x0005
        /*0012*/ 	.short	0x0020
        /*0014*/ 	.byte	0x00, 0xf0, 0x11, 0x00


	//----- nvinfo : EIATTR_KPARAM_INFO
	.align		4
.L_15:
        /*0018*/ 	.byte	0x04, 0x17
        /*001a*/ 	.short	(.L_17 - .L_16)
.L_16:
        /*001c*/ 	.word	0x00000000
        /*0020*/ 	.short	0x0004
        /*0022*/ 	.short	0x001c
        /*0024*/ 	.byte	0x00, 0xf0, 0x11, 0x00


	//----- nvinfo : EIATTR_KPARAM_INFO
	.align		4
.L_17:
        /*0028*/ 	.byte	0x04, 0x17
        /*002a*/ 	.short	(.L_19 - .L_18)
.L_18:
        /*002c*/ 	.word	0x00000000
        /*0030*/ 	.short	0x0003
        /*0032*/ 	.short	0x0018
        /*0034*/ 	.byte	0x00, 0xf0, 0x11, 0x00


	//----- nvinfo : EIATTR_KPARAM_INFO
	.align		4
.L_19:
        /*0038*/ 	.byte	0x04, 0x17
        /*003a*/ 	.short	(.L_21 - .L_20)
.L_20:
        /*003c*/ 	.word	0x00000000
        /*0040*/ 	.short	0x0002
        /*0042*/ 	.short	0x0010
        /*0044*/ 	.byte	0x00, 0xf5, 0x21, 0x00


	//----- nvinfo : EIATTR_KPARAM_INFO
	.align		4
.L_21:
        /*0048*/ 	.byte	0x04, 0x17
        /*004a*/ 	.short	(.L_23 - .L_22)
.L_22:
        /*004c*/ 	.word	0x00000000
        /*0050*/ 	.short	0x0001
        /*0052*/ 	.short	0x0008
        /*0054*/ 	.byte	0x00, 0xf5, 0x21, 0x00


	//----- nvinfo : EIATTR_KPARAM_INFO
	.align		4
.L_23:
        /*0058*/ 	.byte	0x04, 0x17
        /*005a*/ 	.short	(.L_25 - .L_24)
.L_24:
        /*005c*/ 	.word	0x00000000
        /*0060*/ 	.short	0x0000
        /*0062*/ 	.short	0x0000
        /*0064*/ 	.byte	0x00, 0xf5, 0x21, 0x00


	//----- nvinfo : EIATTR_SPARSE_MMA_MASK
	.align		4
.L_25:
        /*0068*/ 	.byte	0x03, 0x50
        /*006a*/ 	.short	0x0000


	//----- nvinfo : EIATTR_MAXREG_COUNT
	.align		4
        /*006c*/ 	.byte	0x03, 0x1b
        /*006e*/ 	.short	0x00ff


	//----- nvinfo : EIATTR_MERCURY_ISA_VERSION
	.align		4
        /*0070*/ 	.byte	0x03, 0x5f
        /*0072*/ 	.short	0x0101


	//----- nvinfo : EIATTR_VRC_CTA_INIT_COUNT
	.align		4
        /*0074*/ 	.byte	0x02, 0x4a
	.zero		1
	.zero		1


	//----- nvinfo : EIATTR_EXIT_INSTR_OFFSETS
	.align		4
        /*0078*/ 	.byte	0x04, 0x1c
        /*007a*/ 	.short	(.L_27 - .L_26)


	//   ....[0]....
.L_26:
        /*007c*/ 	.word	0x000000d0


	//   ....[1]....
        /*0080*/ 	.word	0x000008f0


	//----- nvinfo : EIATTR_CBANK_PARAM_SIZE
	.align		4
.L_27:
        /*0084*/ 	.byte	0x03, 0x19
        /*0086*/ 	.short	0x0024


	//----- nvinfo : EIATTR_PARAM_CBANK
	.align		4
        /*0088*/ 	.byte	0x04, 0x0a
        /*008a*/ 	.short	(.L_29 - .L_28)
	.align		4
.L_28:
        /*008c*/ 	.word	index@(.nv.constant0._Z8gemm_gpuPdS_S_iii)
        /*0090*/ 	.short	0x0380
        /*0092*/ 	.short	0x0024


	//----- nvinfo : EIATTR_SW_WAR
	.align		4
.L_29:
        /*0094*/ 	.byte	0x04, 0x36
        /*0096*/ 	.short	(.L_31 - .L_30)
.L_30:
        /*0098*/ 	.word	0x00000008
.L_31:


//--------------------- .nv.info._Z14im2colOnDevicejPfS_iiiiiii --------------------------
	.section	.nv.info._Z14im2colOnDevicejPfS_iiiiiii,"",@"SHT_CUDA_INFO"
	.sectionflags	@""
	.align	4


	//----- nvinfo : EIATTR_CUDA_API_VERSION
	.align		4
        /*0000*/ 	.byte	0x04, 0x37
        /*0002*/ 	.short	(.L_33 - .L_32)
.L_32:
        /*0004*/ 	.word	0x00000082


	//----- nvinfo : EIATTR_KPARAM_INFO
	.align		4
.L_33:
        /*0008*/ 	.byte	0x04, 0x17
        /*000a*/ 	.short	(.L_35 - .L_34)
.L_34:
        /*000c*/ 	.word	0x00000000
        /*0010*/ 	.short	0x0009
        /*0012*/ 	.short	0x0030
        /*0014*/ 	.byte	0x00, 0xf0, 0x11, 0x00


	//----- nvinfo : EIATTR_KPARAM_INFO
	.align		4
.L_35:
        /*0018*/ 	.byte	0x04, 0x17
        /*001a*/ 	.short	(.L_37 - .L_36)
.L_36:
        /*001c*/ 	.word	0x00000000
        /*0020*/ 	.short	0x0008
        /*0022*/ 	.short	0x002c
        /*0024*/ 	.byte	0x00, 0xf0, 0x11, 0x00


	//----- nvinfo : EIATTR_KPARAM_INFO
	.align		4
.L_37:
        /*0028*/ 	.byte	0x04, 0x17
        /*002a*/ 	.short	(.L_39 - .L_38)
.L_38:
        /*002c*/ 	.word	0x00000000
        /*0030*/ 	.short	0x0007
        /*0032*/ 	.short	0x0028
        /*0034*/ 	.byte	0x00, 0xf0, 0x11, 0x00


	//----- nvinfo : EIATTR_KPARAM_INFO
	.align		4
.L_39:
        /*0038*/ 	.byte	0x04, 0x17
        /*003a*/ 	.short	(.L_41 - .L_40)
.L_40:
        /*003c*/ 	.word	0x00000000
        /*0040*/ 	.short	0x0006
        /*0042*/ 	.short	0x0024
        /*0044*/ 	.byte	0x00, 0xf0, 0x11, 0x00


	//----- nvinfo : EIATTR_KPARAM_INFO
	.align		4
.L_41:
        /*0048*/ 	.byte	0x04, 0x17
        /*004a*/ 	.short	(.L_43 - .L_42)
.L_42:
        /*004c*/ 	.word	0x00000000
        /*0050*/ 	.short	0x0005
        /*0052*/ 	.short	0x0020
        /*0054*/ 	.byte	0x00, 0xf0, 0x11, 0x00


	//----- nvinfo : EIATTR_KPARAM_INFO
	.align		4
.L_43:
        /*0058*/ 	.byte	0x04, 0x17
        /*005a*/ 	.short	(.L_45 - .L_44)
.L_44:
        /*005c*/ 	.word	0x00000000
        /*0060*/ 	.short	0x0004
        /*0062*/ 	.short	0x001c
        /*0064*/ 	.byte	0x00, 0xf0, 0x11, 0x00


	//----- nvinfo : EIATTR_KPARAM_INFO
	.align		4
.L_45:
        /*0068*/ 	.byte	0x04, 0x17
        /*006a*/ 	.short	(.L_47 - .L_46)
.L_46:
        /*006c*/ 	.word	0x00000000
        /*0070*/ 	.short	0x0003
        /*0072*/ 	.short	0x0018
        /*0074*/ 	.byte	0x00, 0xf0, 0x11, 0x00


	//----- nvinfo : EIATTR_KPARAM_INFO
	.align		4
.L_47:
        /*0078*/ 	.byte	0x04, 0x17
        /*007a*/ 	.short	(.L_49 - .L_48)
.L_48:
        /*007c*/ 	.word	0x00000000
        /*0080*/ 	.short	0x0002
        /*0082*/ 	.short	0x0010
        /*0084*/ 	.byte	0x00, 0xf5, 0x21, 0x00


	//----- nvinfo : EIATTR_KPARAM_INFO
	.align		4
.L_49:
        /*0088*/ 	.byte	0x04, 0x17
        /*008a*/ 	.short	(.L_51 - .L_50)
.L_50:
        /*008c*/ 	.word	0x00000000
        /*0090*/ 	.short	0x0001
        /*0092*/ 	.short	0x0008
        /*0094*/ 	.byte	0x00, 0xf5, 0x21, 0x00


	//----- nvinfo : EIATTR_KPARAM_INFO
	.align		4
.L_51:
        /*0098*/ 	.byte	0x04, 0x17
        /*009a*/ 	.short	(.L_53 - .L_52)
.L_52:
        /*009c*/ 	.word	0x00000000
        /*00a0*/ 	.short	0x0000
        /*00a2*/ 	.short	0x0000
        /*00a4*/ 	.byte	0x00, 0xf0, 0x11, 0x00


	//----- nvinfo : EIATTR_SPARSE_MMA_MASK
	.align		4
.L_53:
        /*00a8*/ 	.byte	0x03, 0x50
        /*00aa*/ 	.short	0x0000


	//----- nvinfo : EIATTR_MAXREG_COUNT
	.align		4
        /*00ac*/ 	.byte	0x03, 0x1b
        /*00ae*/ 	.short	0x00ff


	//----- nvinfo : EIATTR_MERCURY_ISA_VERSION
	.align		4
        /*00b0*/ 	.byte	0x03, 0x5f
        /*00b2*/ 	.short	0x0101


	//----- nvinfo : EIATTR_VRC_CTA_INIT_COUNT
	.align		4
        /*00b4*/ 	.byte	0x02, 0x4a
	.zero		1
	.zero		1


	//----- nvinfo : EIATTR_EXIT_INSTR_OFFSETS
	.align		4
        /*00b8*/ 	.byte	0x04, 0x1c
        /*00ba*/ 	.short	(.L_55 - .L_54)


	//   ....[0]....
.L_54:
        /*00bc*/ 	.word	0x00000070


	//   ....[1]....
        /*00c0*/ 	.word	0x000000d0


	//   ....[2]....
        /*00c4*/ 	.word	0x00000d00


	//----- nvinfo : EIATTR_CRS_STACK_SIZE
	.align		4
.L_55:
        /*00c8*/ 	.byte	0x04, 0x1e
        /*00ca*/ 	.short	(.L_57 - .L_56)
.L_56:
        /*00cc*/ 	.word	0x00000000


	//----- nvinfo : EIATTR_CBANK_PARAM_SIZE
	.align		4
.L_57:
        /*00d0*/ 	.byte	0x03, 0x19
        /*00d2*/ 	.short	0x0034


	//----- nvinfo : EIATTR_PARAM_CBANK
	.align		4
        /*00d4*/ 	.byte	0x04, 0x0a
        /*00d6*/ 	.short	(.L_59 - .L_58)
	.align		4
.L_58:
        /*00d8*/ 	.word	index@(.nv.constant0._Z14im2colOnDevicejPfS_iiiiiii)
        /*00dc*/ 	.short	0x0380
        /*00de*/ 	.short	0x0034


	//----- nvinfo : EIATTR_SW_WAR
	.align		4
.L_59:
        /*00e0*/ 	.byte	0x04, 0x36
        /*00e2*/ 	.short	(.L_61 - .L_60)
.L_60:
        /*00e4*/ 	.word	0x00000008
.L_61:


//--------------------- .nv.callgraph             --------------------------
	.section	.nv.callgraph,"",@"SHT_CUDA_CALLGRAPH"
	.align	4
	.sectionentsize	8
	.align		4
        /*0000*/ 	.word	0x00000000
	.align		4
        /*0004*/ 	.word	0xffffffff
	.align		4
        /*0008*/ 	.word	0x00000000
	.align		4
        /*000c*/ 	.word	0xfffffffe
	.align		4
        /*0010*/ 	.word	0x00000000
	.align		4
        /*0014*/ 	.word	0xfffffffd
	.align		4
        /*0018*/ 	.word	0x00000000
	.align		4
        /*001c*/ 	.word	0xfffffffc


//--------------------- .text._Z8gemm_gpuPdS_S_iii --------------------------
	.section	.text._Z8gemm_gpuPdS_S_iii,"ax",@progbits
	.align	128
        .global         _Z8gemm_gpuPdS_S_iii
        .type           _Z8gemm_gpuPdS_S_iii,@function
        .size           _Z8gemm_gpuPdS_S_iii,(.L_x_13 - _Z8gemm_gpuPdS_S_iii)
        .other          _Z8gemm_gpuPdS_S_iii,@"STO_CUDA_ENTRY STV_DEFAULT"
_Z8gemm_gpuPdS_S_iii:
.text._Z8gemm_gpuPdS_S_iii:
[----:B------:R-:W-:Y:S01]  /*0000*/  LDC R1, c[0x0][0x37c] ;  /* 0x0000df00ff017b82 */ /* 0x000fe20000000800 */
[----:B------:R-:W0:Y:S07]  /*0010*/  S2R R2, SR_TID.Y ;  /* 0x0000000000027919 */ /* 0x000e2e0000002200 */
[----:B------:R-:W0:Y:S01]  /*0020*/  S2UR UR4, SR_CTAID.Y ;  /* 0x00000000000479c3 */ /* 0x000e220000002600 */
[----:B------:R-:W1:Y:S01]  /*0030*/  LDCU UR6, c[0x0][0x398] ;  /* 0x00007300ff0677ac */ /* 0x000e620008000800 */
[----:B------:R-:W2:Y:S06]  /*0040*/  S2R R4, SR_TID.X ;  /* 0x0000000000047919 */ /* 0x000eac0000002100 */
[----:B------:R-:W0:Y:S08]  /*0050*/  LDC R3, c[0x0][0x364] ;  /* 0x0000d900ff037b82 */ /* 0x000e300000000800 */
[----:B------:R-:W2:Y:S08]  /*0060*/  S2UR UR5, SR_CTAID.X ;  /* 0x00000000000579c3 */ /* 0x000eb00000002500 */
[----:B------:R-:W2:Y:S08]  /*0070*/  LDC R5, c[0x0][0x360] ;  /* 0x0000d800ff057b82 */ /* 0x000eb00000000800 */
[----:B------:R-:W3:Y:S01]  /*0080*/  LDC R0, c[0x0][0x3a0] ;  /* 0x0000e800ff007b82 */ /* 0x000ee20000000800 */
[----:B0-----:R-:W-:-:S05]  /*0090*/  IMAD R3, R3, UR4, R2 ;  /* 0x0000000403037c24 */ /* 0x001fca000f8e0202 */
[----:B-1----:R-:W-:Y:S01]  /*00a0*/  ISETP.GE.AND P0, PT, R3, UR6, PT ;  /* 0x0000000603007c0c */ /* 0x002fe2000bf06270 */
[----:B--2---:R-:W-:-:S05]  /*00b0*/  IMAD R5, R5, UR5, R4 ;  /* 0x0000000505057c24 */ /* 0x004fca000f8e0204 */
[----:B---3--:R-:W-:-:S13]  /*00c0*/  ISETP.GE.OR P0, PT, R5, R0, P0 ;  /* 0x000000000500720c */ /* 0x008fda0000706670 */
[----:B------:R-:W-:Y:S05]  /*00d0*/  @P0 EXIT ;  /* 0x000000000000094d */ /* 0x000fea0003800000 */
[----:B------:R-:W0:Y:S01]  /*00e0*/  LDC R2, c[0x0][0x39c] ;  /* 0x0000e700ff027b82 */ /* 0x000e220000000800 */
[----:B------:R-:W1:Y:S01]  /*00f0*/  LDCU.64 UR4, c[0x0][0x358] ;  /* 0x00006b00ff0477ac */ /* 0x000e620008000a00 */
[----:B------:R-:W-:Y:S02]  /*0100*/  CS2R R18, SRZ ;  /* 0x0000000000127805 */ /* 0x000fe4000001ff00 */
[----:B0-----:R-:W-:-:S13]  /*0110*/  ISETP.GE.AND P0, PT, R2, 0x1, PT ;  /* 0x000000010200780c */ /* 0x001fda0003f06270 */
[----:B-1----:R-:W-:Y:S05]  /*0120*/  @!P0 BRA `(.L_x_0) ;  /* 0x0000000400e08947 */ /* 0x002fea0003800000 */
[C---:B------:R-:W-:Y:S01]  /*0130*/  ISETP.GE.U32.AND P1, PT, R2.reuse, 0x8, PT ;  /* 0x000000080200780c */ /* 0x040fe20003f26070 */
[----:B------:R-:W-:Y:S01]  /*0140*/  HFMA2 R7, -RZ, RZ, 0, 0 ;  /* 0x00000000ff077431 */ /* 0x000fe200000001ff */
[----:B------:R-:W-:Y:S01]  /*0150*/  LOP3.LUT R4, R2, 0x7, RZ, 0xc0, !PT ;  /* 0x0000000702047812 */ /* 0x000fe200078ec0ff */
[----:B------:R-:W-:Y:S01]  /*0160*/  IMAD R6, R3, R2, RZ ;  /* 0x0000000203067224 */ /* 0x000fe200078e02ff */
[----:B------:R-:W-:Y:S02]  /*0170*/  CS2R R18, SRZ ;  /* 0x0000000000127805 */ /* 0x000fe4000001ff00 */
[----:B------:R-:W-:-:S07]  /*0180*/  ISETP.NE.AND P0, PT, R4, RZ, PT ;  /* 0x000000ff0400720c */ /* 0x000fce0003f05270 */
[----:B------:R-:W-:Y:S06]  /*0190*/  @!P1 BRA `(.L_x_1) ;  /* 0x0000000000c49947 */ /* 0x000fec0003800000 */
[----:B------:R-:W0:Y:S01]  /*01a0*/  LDC.64 R8, c[0x0][0x380] ;  /* 0x0000e000ff087b82 */ /* 0x000e220000000a00 */
[----:B------:R-:W-:Y:S01]  /*01b0*/  LOP3.LUT R7, R2, 0x7ffffff8, RZ, 0xc0, !PT ;  /* 0x7ffffff802077812 */ /* 0x000fe200078ec0ff */
[----:B------:R-:W-:Y:S01]  /*01c0*/  IMAD.MOV.U32 R27, RZ, RZ, R5 ;  /* 0x000000ffff1b7224 */ /* 0x000fe200078e0005 */
[----:B------:R-:W-:-:S03]  /*01d0*/  CS2R R18, SRZ ;  /* 0x0000000000127805 */ /* 0x000fc6000001ff00 */
[----:B------:R-:W-:Y:S02]  /*01e0*/  IMAD.MOV R26, RZ, RZ, -R7 ;  /* 0x000000ffff1a7224 */ /* 0x000fe400078e0a07 */
[----:B0-----:R-:W-:-:S03]  /*01f0*/  IMAD.WIDE.U32 R8, R6, 0x8, R8 ;  /* 0x0000000806087825 */ /* 0x001fc600078e0008 */
[----:B------:R-:W-:-:S04]  /*0200*/  IADD3 R10, P1, PT, R8, 0x20, RZ ;  /* 0x00000020080a7810 */ /* 0x000fc80007f3e0ff */
[----:B------:R-:W-:-:S09]  /*0210*/  IADD3.X R11, PT, PT, RZ, R9, RZ, P1, !PT ;  /* 0x00000009ff0b7210 */ /* 0x000fd20000ffe4ff */
.L_x_2:
[----:B------:R-:W0:Y:S01]  /*0220*/  LDC.64 R22, c[0x0][0x388] ;  /* 0x0000e200ff167b82 */ /* 0x000e220000000a00 */
[----:B------:R-:W-:Y:S01]  /*0230*/  MOV R8, R10 ;  /* 0x0000000a00087202 */ /* 0x000fe20000000f00 */
[----:B------:R-:W-:-:S05]  /*0240*/  IMAD.MOV.U32 R9, RZ, RZ, R11 ;  /* 0x000000ffff097224 */ /* 0x000fca00078e000b */
[----:B------:R-:W2:Y:S04]  /*0250*/  LDG.E.64 R14, desc[UR4][R8.64+-0x20] ;  /* 0xffffe004080e7981 */ /* 0x000ea8000c1e1b00 */
[----:B------:R-:W3:Y:S01]  /*0260*/  LDG.E.64 R10, desc[UR4][R8.64+-0x18] ;  /* 0xffffe804080a7981 */ /* 0x000ee2000c1e1b00 */
[----:B0-----:R-:W-:-:S05]  /*0270*/  IMAD.WIDE R22, R27, 0x8, R22 ;  /* 0x000000081b167825 */ /* 0x001fca00078e0216 */
[----:B------:R-:W2:Y:S01]  /*0280*/  LDG.E.64 R12, desc[UR4][R22.64] ;  /* 0x00000004160c7981 */ /* 0x000ea2000c1e1b00 */
[----:B------:R-:W-:-:S05]  /*0290*/  IMAD.WIDE R28, R0, 0x8, R22 ;  /* 0x00000008001c7825 */ /* 0x000fca00078e0216 */
[----:B------:R-:W3:Y:S01]  /*02a0*/  LDG.E.64 R16, desc[UR4][R28.64] ;  /* 0x000000041c107981 */ /* 0x000ee2000c1e1b00 */
[C---:B------:R-:W-:Y:S01]  /*02b0*/  IMAD.WIDE R24, R0.reuse, 0x8, R28 ;  /* 0x0000000800187825 */ /* 0x040fe200078e021c */
[----:B--2---:R-:W-:Y:S02]  /*02c0*/  DFMA R18, R14, R12, R18 ;  /* 0x0000000c0e12722b */ /* 0x004fe40000000012 */
[----:B------:R-:W2:Y:S04]  /*02d0*/  LDG.E.64 R14, desc[UR4][R8.64+-0x10] ;  /* 0xfffff004080e7981 */ /* 0x000ea8000c1e1b00 */
[----:B------:R-:W2:Y:S01]  /*02e0*/  LDG.E.64 R12, desc[UR4][R24.64] ;  /* 0x00000004180c7981 */ /* 0x000ea2000c1e1b00 */
[----:B------:R-:W-:Y:S01]  /*02f0*/  IMAD.WIDE R20, R0, 0x8, R24 ;  /* 0x0000000800147825 */ /* 0x000fe200078e0218 */
[----:B---3--:R-:W-:-:S02]  /*0300*/  DFMA R16, R10, R16, R18 ;  /* 0x000000100a10722b */ /* 0x008fc40000000012 */
[----:B------:R-:W3:Y:S04]  /*0310*/  LDG.E.64 R10, desc[UR4][R8.64+-0x8] ;  /* 0xfffff804080a7981 */ /* 0x000ee8000c1e1b00 */
        /* <DEDUP_REMOVED lines=9> */
[----:B------:R-:W-:-:S03]  /*03b0*/  IMAD.WIDE R24, R0, 0x8, R28 ;  /* 0x0000000800187825 */ /* 0x000fc600078e021c */
[----:B------:R-:W4:Y:S01]  /*03c0*/  LDG.E.64 R22, desc[UR4][R8.64+0x18] ;  /* 0x0000180408167981 */ /* 0x000f22000c1e1b00 */
[----:B------:R-:W-:-:S06]  /*03d0*/  IMAD.WIDE R20, R0, 0x8, R24 ;  /* 0x0000000800147825 */ /* 0x000fcc00078e0218 */
[----:B------:R-:W4:Y:S01]  /*03e0*/  LDG.E.64 R20, desc[UR4][R20.64] ;  /* 0x0000000414147981 */ /* 0x000f22000c1e1b00 */
[----:B--2---:R-:W-:-:S03]  /*03f0*/  DFMA R14, R16, R14, R18 ;  /* 0x0000000e100e722b */ /* 0x004fc60000000012 */
[----:B------:R-:W2:Y:S04]  /*0400*/  LDG.E.64 R16, desc[UR4][R8.64+0x10] ;  /* 0x0000100408107981 */ /* 0x000ea8000c1e1b00 */
[----:B------:R-:W2:Y:S01]  /*0410*/  LDG.E.64 R18, desc[UR4][R24.64] ;  /* 0x0000000418127981 */ /* 0x000ea2000c1e1b00 */
[----:B------:R-:W-:Y:S01]  /*0420*/  IADD3 R26, PT, PT, R26, 0x8, RZ ;  /* 0x000000081a1a7810 */ /* 0x000fe20007ffe0ff */
[----:B---3--:R-:W-:-:S03]  /*0430*/  DFMA R10, R10, R12, R14 ;  /* 0x0000000c0a0a722b */ /* 0x008fc6000000000e */
[----:B------:R-:W-:Y:S02]  /*0440*/  ISETP.NE.AND P1, PT, R26, RZ, PT ;  /* 0x000000ff1a00720c */ /* 0x000fe40003f25270 */
[----:B------:R-:W-:-:S03]  /*0450*/  LEA R27, R0, R27, 0x3 ;  /* 0x0000001b001b7211 */ /* 0x000fc600078e18ff */
[----:B--2---:R-:W-:Y:S01]  /*0460*/  DFMA R18, R16, R18, R10 ;  /* 0x000000121012722b */ /* 0x004fe2000000000a */
[----:B------:R-:W-:-:S07]  /*0470*/  IADD3 R10, P2, PT, R8, 0x40, RZ ;  /* 0x00000040080a7810 */ /* 0x000fce0007f5e0ff */
[----:B----4-:R-:W-:Y:S01]  /*0480*/  DFMA R18, R22, R20, R18 ;  /* 0x000000141612722b */ /* 0x010fe20000000012 */
[----:B------:R-:W-:Y:S01]  /*0490*/  IMAD.X R11, RZ, RZ, R9, P2 ;  /* 0x000000ffff0b7224 */ /* 0x000fe200010e0609 */
[----:B------:R-:W-:Y:S09]  /*04a0*/  @P1 BRA `(.L_x_2) ;  /* 0xfffffffc005c1947 */ /* 0x000ff2000383ffff */
.L_x_1:
[----:B------:R-:W-:Y:S05]  /*04b0*/  @!P0 BRA `(.L_x_0) ;  /* 0x0000000000fc8947 */ /* 0x000fea0003800000 */
[----:B------:R-:W-:Y:S02]  /*04c0*/  ISETP.GE.U32.AND P1, PT, R4, 0x4, PT ;  /* 0x000000040400780c */ /* 0x000fe40003f26070 */
[----:B------:R-:W-:-:S04]  /*04d0*/  LOP3.LUT R26, R2, 0x3, RZ, 0xc0, !PT ;  /* 0x00000003021a7812 */ /* 0x000fc800078ec0ff */
[----:B------:R-:W-:-:S07]  /*04e0*/  ISETP.NE.AND P0, PT, R26, RZ, PT ;  /* 0x000000ff1a00720c */ /* 0x000fce0003f05270 */
[----:B------:R-:W-:Y:S06]  /*04f0*/  @!P1 BRA `(.L_x_3) ;  /* 0x00000000006c9947 */ /* 0x000fec0003800000 */
[----:B------:R-:W0:Y:S01]  /*0500*/  LDC.64 R24, c[0x0][0x380] ;  /* 0x0000e000ff187b82 */ /* 0x000e220000000a00 */
[----:B------:R-:W1:Y:S01]  /*0510*/  LDCU.64 UR6, c[0x0][0x380] ;  /* 0x00007000ff0677ac */ /* 0x000e620008000a00 */
[C---:B------:R-:W-:Y:S01]  /*0520*/  IMAD.IADD R9, R6.reuse, 0x1, R7 ;  /* 0x0000000106097824 */ /* 0x040fe200078e0207 */
[----:B------:R-:W-:Y:S01]  /*0530*/  IADD3 R4, P1, PT, R6, R7, RZ ;  /* 0x0000000706047210 */ /* 0x000fe20007f3e0ff */
[----:B------:R-:W-:-:S04]  /*0540*/  IMAD R13, R7, R0, R5 ;  /* 0x00000000070d7224 */ /* 0x000fc800078e0205 */
[----:B------:R-:W2:Y:S01]  /*0550*/  LDC.64 R10, c[0x0][0x388] ;  /* 0x0000e200ff0a7b82 */ /* 0x000ea20000000a00 */
[----:B0-----:R-:W-:-:S06]  /*0560*/  IMAD.WIDE.U32 R24, R9, 0x8, R24 ;  /* 0x0000000809187825 */ /* 0x001fcc00078e0018 */
[----:B------:R-:W3:Y:S01]  /*0570*/  LDG.E.64 R24, desc[UR4][R24.64] ;  /* 0x0000000418187981 */ /* 0x000ee2000c1e1b00 */
[----:B--2---:R-:W-:Y:S01]  /*0580*/  IMAD.WIDE R10, R13, 0x8, R10 ;  /* 0x000000080d0a7825 */ /* 0x004fe200078e020a */
[----:B------:R-:W-:Y:S02]  /*0590*/  IADD3.X R13, PT, PT, RZ, RZ, RZ, P1, !PT ;  /* 0x000000ffff0d7210 */ /* 0x000fe40000ffe4ff */
[----:B-1----:R-:W-:Y:S02]  /*05a0*/  LEA R28, P1, R4, UR6, 0x3 ;  /* 0x00000006041c7c11 */ /* 0x002fe4000f8218ff */
[----:B------:R-:W3:Y:S01]  /*05b0*/  LDG.E.64 R8, desc[UR4][R10.64] ;  /* 0x000000040a087981 */ /* 0x000ee2000c1e1b00 */
[----:B------:R-:W-:Y:S01]  /*05c0*/  IMAD.WIDE R14, R0, 0x8, R10 ;  /* 0x00000008000e7825 */ /* 0x000fe200078e020a */
[----:B------:R-:W-:-:S05]  /*05d0*/  LEA.HI.X R29, R4, UR7, R13, 0x3, P1 ;  /* 0x00000007041d7c11 */ /* 0x000fca00088f1c0d */
[----:B------:R-:W2:Y:S01]  /*05e0*/  LDG.E.64 R12, desc[UR4][R28.64+0x8] ;  /* 0x000008041c0c7981 */ /* 0x000ea2000c1e1b00 */
[----:B------:R-:W-:-:S03]  /*05f0*/  IMAD.WIDE R20, R0, 0x8, R14 ;  /* 0x0000000800147825 */ /* 0x000fc600078e020e */
[----:B------:R-:W2:Y:S04]  /*0600*/  LDG.E.64 R10, desc[UR4][R14.64] ;  /* 0x000000040e0a7981 */ /* 0x000ea8000c1e1b00 */
[----:B------:R-:W4:Y:S01]  /*0610*/  LDG.E.64 R16, desc[UR4][R20.64] ;  /* 0x0000000414107981 */ /* 0x000f22000c1e1b00 */
[----:B------:R-:W-:-:S03]  /*0620*/  IMAD.WIDE R22, R0, 0x8, R20 ;  /* 0x0000000800167825 */ /* 0x000fc600078e0214 */
[----:B------:R-:W4:Y:S04]  /*0630*/  LDG.E.64 R14, desc[UR4][R28.64+0x10] ;  /* 0x000010041c0e7981 */ /* 0x000f28000c1e1b00 */
[----:B------:R-:W5:Y:S04]  /*0640*/  LDG.E.64 R20, desc[UR4][R28.64+0x18] ;  /* 0x000018041c147981 */ /* 0x000f68000c1e1b00 */
[----:B------:R-:W5:Y:S01]  /*0650*/  LDG.E.64 R22, desc[UR4][R22.64] ;  /* 0x0000000416167981 */ /* 0x000f62000c1e1b00 */
[----:B------:R-:W-:Y:S01]  /*0660*/  VIADD R7, R7, 0x4 ;  /* 0x0000000407077836 */ /* 0x000fe20000000000 */
[----:B---3--:R-:W-:-:S08]  /*0670*/  DFMA R8, R24, R8, R18 ;  /* 0x000000081808722b */ /* 0x008fd00000000012 */
[----:B--2---:R-:W-:-:S08]  /*0680*/  DFMA R8, R12, R10, R8 ;  /* 0x0000000a0c08722b */ /* 0x004fd00000000008 */
[----:B----4-:R-:W-:-:S08]  /*0690*/  DFMA R8, R14, R16, R8 ;  /* 0x000000100e08722b */ /* 0x010fd00000000008 */
[----:B-----5:R-:W-:-:S11]  /*06a0*/  DFMA R18, R20, R22, R8 ;  /* 0x000000161412722b */ /* 0x020fd60000000008 */
.L_x_3:
[----:B------:R-:W-:Y:S05]  /*06b0*/  @!P0 BRA `(.L_x_0) ;  /* 0x00000000007c8947 */ /* 0x000fea0003800000 */
[----:B------:R-:W-:Y:S01]  /*06c0*/  ISETP.NE.AND P1, PT, R26, 0x1, PT ;  /* 0x000000011a00780c */ /* 0x000fe20003f25270 */
[----:B------:R-:W0:Y:S01]  /*06d0*/  LDC.64 R12, c[0x0][0x380] ;  /* 0x0000e000ff0c7b82 */ /* 0x000e220000000a00 */
[----:B------:R-:W-:-:S04]  /*06e0*/  LOP3.LUT R2, R2, 0x1, RZ, 0xc0, !PT ;  /* 0x0000000102027812 */ /* 0x000fc800078ec0ff */
[----:B------:R-:W-:-:S03]  /*06f0*/  ISETP.NE.U32.AND P0, PT, R2, 0x1, PT ;  /* 0x000000010200780c */ /* 0x000fc60003f05070 */
[----:B------:R-:W1:Y:S04]  /*0700*/  LDC.64 R20, c[0x0][0x388] ;  /* 0x0000e200ff147b82 */ /* 0x000e680000000a00 */
[CC--:B------:R-:W-:Y:S01]  /*0710*/  @P1 IADD3 R17, PT, PT, R6.reuse, R7.reuse, RZ ;  /* 0x0000000706111210 */ /* 0x0c0fe20007ffe0ff */
[C---:B------:R-:W-:Y:S01]  /*0720*/  @P1 IMAD R23, R7.reuse, R0, R5 ;  /* 0x0000000007171224 */ /* 0x040fe200078e0205 */
[----:B------:R-:W-:Y:S01]  /*0730*/  @P1 IADD3 R2, P2, PT, R6, R7, RZ ;  /* 0x0000000706021210 */ /* 0x000fe20007f5e0ff */
[----:B------:R-:W-:Y:S01]  /*0740*/  @P1 VIADD R7, R7, 0x2 ;  /* 0x0000000207071836 */ /* 0x000fe20000000000 */
[----:B------:R-:W2:Y:S02]  /*0750*/  @P1 LDC.64 R8, c[0x0][0x380] ;  /* 0x0000e000ff081b82 */ /* 0x000ea40000000a00 */
[----:B------:R-:W-:-:S06]  /*0760*/  @P1 IADD3.X R4, PT, PT, RZ, RZ, RZ, P2, !PT ;  /* 0x000000ffff041210 */ /* 0x000fcc00017fe4ff */
[----:B------:R-:W3:Y:S01]  /*0770*/  LDC.64 R14, c[0x0][0x380] ;  /* 0x0000e000ff0e7b82 */ /* 0x000ee20000000a00 */
[----:B0-----:R-:W-:-:S07]  /*0780*/  @P1 IMAD.WIDE.U32 R16, R17, 0x8, R12 ;  /* 0x0000000811101825 */ /* 0x001fce00078e000c */
[----:B------:R-:W0:Y:S01]  /*0790*/  LDC.64 R10, c[0x0][0x388] ;  /* 0x0000e200ff0a7b82 */ /* 0x000e220000000a00 */
[----:B-1----:R-:W-:Y:S01]  /*07a0*/  @P1 IMAD.WIDE R20, R23, 0x8, R20 ;  /* 0x0000000817141825 */ /* 0x002fe200078e0214 */
[----:B------:R-:W4:Y:S04]  /*07b0*/  @P1 LDG.E.64 R16, desc[UR4][R16.64] ;  /* 0x0000000410101981 */ /* 0x000f28000c1e1b00 */
[----:B------:R-:W4:Y:S01]  /*07c0*/  @P1 LDG.E.64 R12, desc[UR4][R20.64] ;  /* 0x00000004140c1981 */ /* 0x000f22000c1e1b00 */
[----:B--2---:R-:W-:Y:S01]  /*07d0*/  @P1 LEA R8, P2, R2, R8, 0x3 ;  /* 0x0000000802081211 */ /* 0x004fe200078418ff */
[----:B------:R-:W-:-:S03]  /*07e0*/  @P1 IMAD.WIDE R22, R0, 0x8, R20 ;  /* 0x0000000800161825 */ /* 0x000fc600078e0214 */
[----:B------:R-:W-:Y:S01]  /*07f0*/  @P1 LEA.HI.X R9, R2, R9, R4, 0x3, P2 ;  /* 0x0000000902091211 */ /* 0x000fe200010f1c04 */
[----:B------:R-:W-:Y:S01]  /*0800*/  @!P0 IMAD R27, R7, R0, R5 ;  /* 0x00000000071b8224 */ /* 0x000fe200078e0205 */
[----:B------:R-:W-:Y:S02]  /*0810*/  @!P0 IADD3 R25, PT, PT, R6, R7, RZ ;  /* 0x0000000706198210 */ /* 0x000fe40007ffe0ff */
[----:B------:R-:W2:Y:S04]  /*0820*/  @P1 LDG.E.64 R6, desc[UR4][R22.64] ;  /* 0x0000000416061981 */ /* 0x000ea8000c1e1b00 */
[----:B------:R-:W2:Y:S01]  /*0830*/  @P1 LDG.E.64 R8, desc[UR4][R8.64+0x8] ;  /* 0x0000080408081981 */ /* 0x000ea2000c1e1b00 */
[----:B---3--:R-:W-:-:S04]  /*0840*/  @!P0 IMAD.WIDE.U32 R14, R25, 0x8, R14 ;  /* 0x00000008190e8825 */ /* 0x008fc800078e000e */
[----:B0-----:R-:W-:Y:S02]  /*0850*/  @!P0 IMAD.WIDE R10, R27, 0x8, R10 ;  /* 0x000000081b0a8825 */ /* 0x001fe400078e020a */
[----:B------:R-:W3:Y:S04]  /*0860*/  @!P0 LDG.E.64 R14, desc[UR4][R14.64] ;  /* 0x000000040e0e8981 */ /* 0x000ee8000c1e1b00 */
[----:B------:R-:W3:Y:S01]  /*0870*/  @!P0 LDG.E.64 R10, desc[UR4][R10.64] ;  /* 0x000000040a0a8981 */ /* 0x000ee2000c1e1b00 */
[----:B----4-:R-:W-:-:S08]  /*0880*/  @P1 DFMA R12, R16, R12, R18 ;  /* 0x0000000c100c122b */ /* 0x010fd00000000012 */
[----:B--2---:R-:W-:-:S08]  /*0890*/  @P1 DFMA R18, R8, R6, R12 ;  /* 0x000000060812122b */ /* 0x004fd0000000000c */
[----:B---3--:R-:W-:-:S11]  /*08a0*/  @!P0 DFMA R18, R14, R10, R18 ;  /* 0x0000000a0e12822b */ /* 0x008fd60000000012 */
.L_x_0:
[----:B------:R-:W0:Y:S01]  /*08b0*/  LDC.64 R6, c[0x0][0x390] ;  /* 0x0000e400ff067b82 */ /* 0x000e220000000a00 */
[----:B------:R-:W-:-:S04]  /*08c0*/  IMAD R3, R3, R0, R5 ;  /* 0x0000000003037224 */ /* 0x000fc800078e0205 */
[----:B0-----:R-:W-:-:S05]  /*08d0*/  IMAD.WIDE R2, R3, 0x8, R6 ;  /* 0x0000000803027825 */ /* 0x001fca00078e0206 */
[----:B------:R-:W-:Y:S01]  /*08e0*/  STG.E.64 desc[UR4][R2.64], R18 ;  /* 0x0000001202007986 */ /* 0x000fe2000c101b04 */
[----:B------:R-:W-:Y:S05]  /*08f0*/  EXIT ;  /* 0x000000000000794d */ /* 0x000fea0003800000 */
.L_x_4:
[----:B------:R-:W-:-:S00]  /*0900*/  BRA `(.L_x_4) ;  /* 0xfffffffc00fc7947 */ /* 0x000fc0000383ffff */
[----:B------:R-:W-:-:S00]  /*0910*/  NOP ;  /* 0x0000000000007918 */ /* 0x000fc00000000000 */
        /* <DEDUP_REMOVED lines=14> */
.L_x_13:


//--------------------- .text._Z14im2colOnDevicejPfS_iiiiiii --------------------------
	.section	.text._Z14im2colOnDevicejPfS_iiiiiii,"ax",@progbits
	.align	128
        .global         _Z14im2colOnDevicejPfS_iiiiiii
        .type           _Z14im2colOnDevicejPfS_iiiiiii,@function
        .size           _Z14im2colOnDevicejPfS_iiiiiii,(.L_x_14 - _Z14im2colOnDevicejPfS_iiiiiii)
        .other          _Z14im2colOnDevicejPfS_iiiiiii,@"STO_CUDA_ENTRY STV_DEFAULT"
_Z14im2colOnDevicejPfS_iiiiiii:
.text._Z14im2colOnDevicejPfS_iiiiiii:
[----:B------:R-:W-:Y:S01]  /*0000*/  LDC R1, c[0x0][0x37c] ;  /* 0x0000df00ff017b82 */ /* 0x000fe20000000800 */
[----:B------:R-:W0:Y:S07]  /*0010*/  S2R R0, SR_TID.X ;  /* 0x0000000000007919 */ /* 0x000e2e0000002100 */
[----:B------:R-:W0:Y:S01]  /*0020*/  S2UR UR4, SR_CTAID.X ;  /* 0x00000000000479c3 */ /* 0x000e220000002500 */
[----:B------:R-:W1:Y:S07]  /*0030*/  LDCU UR5, c[0x0][0x380] ;  /* 0x00007000ff0577ac */ /* 0x000e6e0008000800 */
[----:B------:R-:W0:Y:S02]  /*0040*/  LDC R3, c[0x0][0x360] ;  /* 0x0000d800ff037b82 */ /* 0x000e240000000800 */
[----:B0-----:R-:W-:-:S05]  /*0050*/  IMAD R0, R3, UR4, R0 ;  /* 0x0000000403007c24 */ /* 0x001fca000f8e0200 */
[----:B-1----:R-:W-:-:S13]  /*0060*/  ISETP.GE.U32.AND P0, PT, R0, UR5, PT ;  /* 0x0000000500007c0c */ /* 0x002fda000bf06070 */
[----:B------:R-:W-:Y:S05]  /*0070*/  @P0 EXIT ;  /* 0x000000000000094d */ /* 0x000fea0003800000 */
[----:B------:R-:W0:Y:S01]  /*0080*/  LDCU UR4, c[0x0][0x3a0] ;  /* 0x00007400ff0477ac */ /* 0x000e220008000800 */
[----:B------:R-:W0:Y:S01]  /*0090*/  LDCU UR5, c[0x0][0x398] ;  /* 0x00007300ff0577ac */ /* 0x000e220008000800 */
[----:B------:R-:W0:Y:S02]  /*00a0*/  LDCU UR6, c[0x0][0x3ac] ;  /* 0x00007580ff0677ac */ /* 0x000e240008000800 */
[----:B0-----:R-:W-:-:S06]  /*00b0*/  ULOP3.LUT UR4, UR6, UR4, UR5, 0xfe, !UPT ;  /* 0x0000000406047292 */ /* 0x001fcc000f8efe05 */
[----:B------:R-:W-:-:S13]  /*00c0*/  ISETP.LE.AND P0, PT, RZ, UR4, PT ;  /* 0x00000004ff007c0c */ /* 0x000fda000bf03270 */
[----:B------:R-:W-:Y:S05]  /*00d0*/  @!P0 EXIT ;  /* 0x000000000000894d */ /* 0x000fea0003800000 */
[----:B------:R-:W0:Y:S01]  /*00e0*/  LDCU UR10, c[0x0][0x370] ;  /* 0x00006e00ff0a77ac */ /* 0x000e220008000800 */
[----:B------:R-:W1:Y:S01]  /*00f0*/  LDCU UR4, c[0x0][0x3a8] ;  /* 0x00007500ff0477ac */ /* 0x000e620008000800 */
[----:B------:R-:W-:Y:S01]  /*0100*/  USHF.L.U32 UR8, UR5, 0x1, URZ ;  /* 0x0000000105087899 */ /* 0x000fe200080006ff */
[----:B------:R-:W2:Y:S01]  /*0110*/  LDCU.64 UR12, c[0x0][0x358] ;  /* 0x00006b00ff0c77ac */ /* 0x000ea20008000a00 */
[----:B------:R-:W-:Y:S02]  /*0120*/  UIADD3 UR7, UPT, UPT, -UR5, URZ, URZ ;  /* 0x000000ff05077290 */ /* 0x000fe4000fffe1ff */
[----:B------:R-:W-:Y:S01]  /*0130*/  ULOP3.LUT UR9, UR8, 0xfffffff8, URZ, 0xc0, !UPT ;  /* 0xfffffff808097892 */ /* 0x000fe2000f8ec0ff */
[----:B0-----:R-:W-:Y:S01]  /*0140*/  IMAD R3, R3, UR10, RZ ;  /* 0x0000000a03037c24 */ /* 0x001fe2000f8e02ff */
[----:B-1----:R-:W-:-:S12]  /*0150*/  UIMAD UR4, UR6, UR4, URZ ;  /* 0x00000004060472a4 */ /* 0x002fd8000f8e02ff */
.L_x_11:
[----:B0-----:R-:W0:Y:S01]  /*0160*/  LDC R5, c[0x0][0x3ac] ;  /* 0x0000eb00ff057b82 */ /* 0x001e220000000800 */
[----:B------:R-:W-:Y:S01]  /*0170*/  IABS R6, R0 ;  /* 0x0000000000067213 */ /* 0x000fe20000000000 */
[----:B------:R-:W1:Y:S01]  /*0180*/  LDCU UR5, c[0x0][0x3a4] ;  /* 0x00007480ff0577ac */ /* 0x000e620008000800 */
[----:B------:R-:W-:Y:S05]  /*0190*/  BSSY.RECONVERGENT B0, `(.L_x_5) ;  /* 0x00000b2000007945 */ /* 0x000fea0003800200 */
[----:B------:R-:W3:Y:S01]  /*01a0*/  LDC R7, c[0x0][0x3a0] ;  /* 0x0000e800ff077b82 */ /* 0x000ee20000000800 */
[----:B0-----:R-:W-:-:S04]  /*01b0*/  IABS R11, R5 ;  /* 0x00000005000b7213 */ /* 0x001fc80000000000 */
[----:B------:R-:W0:Y:S01]  /*01c0*/  I2F.RP R2, R11 ;  /* 0x0000000b00027306 */ /* 0x000e220000209400 */
[----:B---3--:R-:W-:-:S07]  /*01d0*/  IABS R10, R7 ;  /* 0x00000007000a7213 */ /* 0x008fce0000000000 */
[----:B0-----:R-:W0:Y:S02]  /*01e0*/  MUFU.RCP R2, R2 ;  /* 0x0000000200027308 */ /* 0x001e240000001000 */
[----:B0-----:R-:W-:-:S06]  /*01f0*/  IADD3 R8, PT, PT, R2, 0xffffffe, RZ ;  /* 0x0ffffffe02087810 */ /* 0x001fcc0007ffe0ff */
[----:B------:R0:W3:Y:S02]  /*0200*/  F2I.FTZ.U32.TRUNC.NTZ R9, R8 ;  /* 0x0000000800097305 */ /* 0x0000e4000021f000 */
[----:B0-----:R-:W-:Y:S01]  /*0210*/  HFMA2 R8, -RZ, RZ, 0, 0 ;  /* 0x00000000ff087431 */ /* 0x001fe200000001ff */
[----:B---3--:R-:W-:-:S05]  /*0220*/  IADD3 R4, PT, PT, RZ, -R9, RZ ;  /* 0x80000009ff047210 */ /* 0x008fca0007ffe0ff */
[----:B------:R-:W-:Y:S01]  /*0230*/  IMAD R13, R4, R11, RZ ;  /* 0x0000000b040d7224 */ /* 0x000fe200078e02ff */
[----:B------:R-:W-:-:S03]  /*0240*/  MOV R4, R6 ;  /* 0x0000000600047202 */ /* 0x000fc60000000f00 */
[----:B------:R-:W-:Y:S01]  /*0250*/  IMAD.HI.U32 R9, R9, R13, R8 ;  /* 0x0000000d09097227 */ /* 0x000fe200078e0008 */
[----:B------:R-:W-:-:S04]  /*0260*/  MOV R13, R10 ;  /* 0x0000000a000d7202 */ /* 0x000fc80000000f00 */
[----:B------:R-:W0:Y:S01]  /*0270*/  I2F.RP R6, R13 ;  /* 0x0000000d00067306 */ /* 0x000e220000209400 */
[----:B------:R-:W-:-:S05]  /*0280*/  IMAD.HI.U32 R2, R9, R4, RZ ;  /* 0x0000000409027227 */ /* 0x000fca00078e00ff */
[----:B------:R-:W-:-:S05]  /*0290*/  IADD3 R8, PT, PT, -R2, RZ, RZ ;  /* 0x000000ff02087210 */ /* 0x000fca0007ffe1ff */
[C---:B------:R-:W-:Y:S01]  /*02a0*/  IMAD R4, R11.reuse, R8, R4 ;  /* 0x000000080b047224 */ /* 0x040fe200078e0204 */
[----:B0-----:R-:W0:Y:S04]  /*02b0*/  MUFU.RCP R6, R6 ;  /* 0x0000000600067308 */ /* 0x001e280000001000 */
[----:B------:R-:W-:-:S13]  /*02c0*/  ISETP.GT.U32.AND P2, PT, R11, R4, PT ;  /* 0x000000040b00720c */ /* 0x000fda0003f44070 */
[-C--:B------:R-:W-:Y:S02]  /*02d0*/  @!P2 IADD3 R4, PT, PT, R4, -R11.reuse, RZ ;  /* 0x8000000b0404a210 */ /* 0x080fe40007ffe0ff */
[----:B------:R-:W-:Y:S02]  /*02e0*/  @!P2 IADD3 R2, PT, PT, R2, 0x1, RZ ;  /* 0x000000010202a810 */ /* 0x000fe40007ffe0ff */
[----:B0-----:R-:W-:Y:S02]  /*02f0*/  IADD3 R8, PT, PT, R6, 0xffffffe, RZ ;  /* 0x0ffffffe06087810 */ /* 0x001fe40007ffe0ff */
[----:B------:R-:W-:Y:S02]  /*0300*/  ISETP.GE.U32.AND P0, PT, R4, R11, PT ;  /* 0x0000000b0400720c */ /* 0x000fe40003f06070 */
[----:B------:R0:W3:Y:S01]  /*0310*/  F2I.FTZ.U32.TRUNC.NTZ R9, R8 ;  /* 0x0000000800097305 */ /* 0x0000e2000021f000 */
[----:B------:R-:W-:Y:S02]  /*0320*/  LOP3.LUT R4, R0, R5, RZ, 0x3c, !PT ;  /* 0x0000000500047212 */ /* 0x000fe400078e3cff */
[----:B------:R-:W-:-:S02]  /*0330*/  ISETP.NE.AND P2, PT, R5, RZ, PT ;  /* 0x000000ff0500720c */ /* 0x000fc40003f45270 */
[----:B------:R-:W-:Y:S01]  /*0340*/  ISETP.GE.AND P1, PT, R4, RZ, PT ;  /* 0x000000ff0400720c */ /* 0x000fe20003f26270 */
[----:B0-----:R-:W-:-:S05]  /*0350*/  HFMA2 R8, -RZ, RZ, 0, 0 ;  /* 0x00000000ff087431 */ /* 0x001fca00000001ff */
[----:B------:R-:W-:-:S04]  /*0360*/  @P0 IADD3 R2, PT, PT, R2, 0x1, RZ ;  /* 0x0000000102020810 */ /* 0x000fc80007ffe0ff */
[----:B------:R-:W-:Y:S02]  /*0370*/  MOV R6, R2 ;  /* 0x0000000200067202 */ /* 0x000fe40000000f00 */
[----:B---3--:R-:W-:-:S03]  /*0380*/  IADD3 R2, PT, PT, RZ, -R9, RZ ;  /* 0x80000009ff027210 */ /* 0x008fc60007ffe0ff */
[----:B------:R-:W-:Y:S01]  /*0390*/  @!P1 IMAD.MOV R6, RZ, RZ, -R6 ;  /* 0x000000ffff069224 */ /* 0x000fe200078e0a06 */
[----:B------:R-:W-:Y:S01]  /*03a0*/  @!P2 LOP3.LUT R6, RZ, R5, RZ, 0x33, !PT ;  /* 0x00000005ff06a212 */ /* 0x000fe200078e33ff */
[----:B------:R-:W-:-:S03]  /*03b0*/  IMAD R11, R2, R13, RZ ;  /* 0x0000000d020b7224 */ /* 0x000fc600078e02ff */
[----:B------:R-:W-:Y:S01]  /*03c0*/  IABS R2, R6 ;  /* 0x0000000600027213 */ /* 0x000fe20000000000 */
[----:B------:R-:W-:-:S06]  /*03d0*/  IMAD.HI.U32 R8, R9, R11, R8 ;  /* 0x0000000b09087227 */ /* 0x000fcc00078e0008 */
[----:B------:R-:W-:-:S05]  /*03e0*/  IMAD.HI.U32 R8, R8, R2, RZ ;  /* 0x0000000208087227 */ /* 0x000fca00078e00ff */
[----:B------:R-:W-:-:S05]  /*03f0*/  IADD3 R4, PT, PT, -R8, RZ, RZ ;  /* 0x000000ff08047210 */ /* 0x000fca0007ffe1ff */
[----:B------:R-:W-:-:S05]  /*0400*/  IMAD R2, R13, R4, R2 ;  /* 0x000000040d027224 */ /* 0x000fca00078e0202 */
[----:B------:R-:W-:-:S13]  /*0410*/  ISETP.GT.U32.AND P2, PT, R13, R2, PT ;  /* 0x000000020d00720c */ /* 0x000fda0003f44070 */
[-C--:B------:R-:W-:Y:S02]  /*0420*/  @!P2 IADD3 R2, PT, PT, R2, -R13.reuse, RZ ;  /* 0x8000000d0202a210 */ /* 0x080fe40007ffe0ff */
[----:B------:R-:W-:Y:S02]  /*0430*/  @!P2 IADD3 R8, PT, PT, R8, 0x1, RZ ;  /* 0x000000010808a810 */ /* 0x000fe40007ffe0ff */
[----:B------:R-:W-:Y:S02]  /*0440*/  ISETP.GE.U32.AND P0, PT, R2, R13, PT ;  /* 0x0000000d0200720c */ /* 0x000fe40003f06070 */
[----:B------:R-:W-:Y:S02]  /*0450*/  LOP3.LUT R2, R6, R7, RZ, 0x3c, !PT ;  /* 0x0000000706027212 */ /* 0x000fe400078e3cff */
[----:B------:R-:W-:Y:S02]  /*0460*/  ISETP.NE.AND P2, PT, R7, RZ, PT ;  /* 0x000000ff0700720c */ /* 0x000fe40003f45270 */
[----:B------:R-:W-:-:S02]  /*0470*/  ISETP.GE.AND P1, PT, R2, RZ, PT ;  /* 0x000000ff0200720c */ /* 0x000fc40003f26270 */
[----:B------:R-:W-:-:S05]  /*0480*/  IADD3 R2, PT, PT, -R6, RZ, RZ ;  /* 0x000000ff06027210 */ /* 0x000fca0007ffe1ff */
[----:B------:R-:W-:Y:S01]  /*0490*/  @P0 IADD3 R8, PT, PT, R8, 0x1, RZ ;  /* 0x0000000108080810 */ /* 0x000fe20007ffe0ff */
[----:B------:R-:W-:-:S05]  /*04a0*/  IMAD R2, R5, R2, R0 ;  /* 0x0000000205027224 */ /* 0x000fca00078e0200 */
[----:B------:R-:W-:Y:S02]  /*04b0*/  @!P1 IADD3 R8, PT, PT, -R8, RZ, RZ ;  /* 0x000000ff08089210 */ /* 0x000fe40007ffe1ff */
[----:B------:R-:W-:-:S04]  /*04c0*/  @!P2 LOP3.LUT R8, RZ, R7, RZ, 0x33, !PT ;  /* 0x00000007ff08a212 */ /* 0x000fc800078e33ff */
[C---:B-1----:R-:W-:Y:S02]  /*04d0*/  ISETP.GE.AND P0, PT, R8.reuse, UR5, PT ;  /* 0x0000000508007c0c */ /* 0x042fe4000bf06270 */
[----:B------:R-:W-:-:S05]  /*04e0*/  IADD3 R4, PT, PT, -R8, RZ, RZ ;  /* 0x000000ff08047210 */ /* 0x000fca0007ffe1ff */
[----:B------:R-:W-:-:S06]  /*04f0*/  IMAD R4, R7, R4, R6 ;  /* 0x0000000407047224 */ /* 0x000fcc00078e0206 */
[----:B------:R-:W-:Y:S05]  /*0500*/  @P0 BRA `(.L_x_6) ;  /* 0x0000000400e80947 */ /* 0x000fea0003800000 */
[----:B------:R-:W0:Y:S01]  /*0510*/  LDCU.64 UR10, c[0x0][0x398] ;  /* 0x00007300ff0a77ac */ /* 0x000e220008000a00 */
[----:B------:R-:W-:Y:S01]  /*0520*/  IMAD R7, R8, R7, R4 ;  /* 0x0000000708077224 */ /* 0x000fe200078e0204 */
[----:B------:R-:W-:Y:S01]  /*0530*/  MOV R9, RZ ;  /* 0x000000ff00097202 */ /* 0x000fe20000000f00 */
[----:B------:R-:W-:Y:S02]  /*0540*/  UMOV UR5, UR7 ;  /* 0x0000000700057c82 */ /* 0x000fe40008000000 */
[----:B0-----:R-:W-:Y:S01]  /*0550*/  IMAD R6, R7, UR11, R2 ;  /* 0x0000000b07067c24 */ /* 0x001fe2000f8e0202 */
[----:B------:R-:W-:Y:S01]  /*0560*/  IADD3 R7, PT, PT, R4, UR10, RZ ;  /* 0x0000000a04077c10 */ /* 0x000fe2000fffe0ff */
[----:B------:R-:W-:-:S07]  /*0570*/  VIADD R5, R8, UR10 ;  /* 0x0000000a08057c36 */ /* 0x000fce0008000000 */
.L_x_10:
[----:B0-----:R-:W0:Y:S01]  /*0580*/  LDC R8, c[0x0][0x398] ;  /* 0x0000e600ff087b82 */ /* 0x001e220000000800 */
[----:B------:R-:W1:Y:S01]  /*0590*/  LDCU UR10, c[0x0][0x3b0] ;  /* 0x00007600ff0a77ac */ /* 0x000e620008000800 */
[----:B------:R-:W-:Y:S02]  /*05a0*/  IADD3 R16, PT, PT, R5, UR5, RZ ;  /* 0x0000000505107c10 */ /* 0x000fe4000fffe0ff */
[----:B------:R-:W-:Y:S02]  /*05b0*/  MOV R10, RZ ;  /* 0x000000ff000a7202 */ /* 0x000fe40000000f00 */
[----:B------:R-:W-:Y:S01]  /*05c0*/  MOV R28, UR7 ;  /* 0x00000007001c7c02 */ /* 0x000fe20008000f00 */
[----:B-1----:R-:W-:Y:S01]  /*05d0*/  IMAD R11, R16, UR10, R7 ;  /* 0x0000000a100b7c24 */ /* 0x002fe2000f8e0207 */
[----:B0-----:R-:W-:-:S13]  /*05e0*/  ISETP.GE.U32.AND P0, PT, R8, 0x4, PT ;  /* 0x000000040800780c */ /* 0x001fda0003f06070 */
[----:B------:R-:W-:Y:S05]  /*05f0*/  @!P0 BRA `(.L_x_7) ;  /* 0x0000000000c48947 */ /* 0x000fea0003800000 */
[----:B------:R-:W0:Y:S01]  /*0600*/  LDC R27, c[0x0][0x3ac] ;  /* 0x0000eb00ff1b7b82 */ /* 0x000e220000000800 */
[----:B------:R-:W-:Y:S01]  /*0610*/  UIADD3 UR6, UPT, UPT, UR8, 0x1, URZ ;  /* 0x0000000108067890 */ /* 0x000fe2000fffe0ff */
[----:B------:R-:W-:Y:S01]  /*0620*/  IMAD R10, R16, UR10, R4 ;  /* 0x0000000a100a7c24 */ /* 0x000fe2000f8e0204 */
[----:B------:R-:W-:Y:S01]  /*0630*/  MOV R28, UR7 ;  /* 0x00000007001c7c02 */ /* 0x000fe20008000f00 */
[----:B------:R-:W-:Y:S01]  /*0640*/  IMAD R26, R9, UR4, R6 ;  /* 0x00000004091a7c24 */ /* 0x000fe2000f8e0206 */
[----:B------:R-:W-:-:S03]  /*0650*/  ULOP3.LUT UR6, UR6, 0xfffffff8, URZ, 0xc0, !UPT ;  /* 0xfffffff806067892 */ /* 0x000fc6000f8ec0ff */
[----:B------:R-:W1:Y:S01]  /*0660*/  LDC.64 R12, c[0x0][0x390] ;  /* 0x0000e400ff0c7b82 */ /* 0x000e620000000a00 */
[----:B------:R-:W-:-:S07]  /*0670*/  UIADD3 UR6, UPT, UPT, -UR6, URZ, URZ ;  /* 0x000000ff06067290 */ /* 0x000fce000fffe1ff */
[----:B------:R-:W3:Y:S01]  /*0680*/  LDC.64 R14, c[0x0][0x388] ;  /* 0x0000e200ff0e7b82 */ /* 0x000ee20000000a00 */
[----:B0-----:R-:W-:-:S07]  /*0690*/  IMAD R10, R10, R27, R2 ;  /* 0x0000001b0a0a7224 */ /* 0x001fce00078e0202 */
.L_x_8:
[----:B01----:R-:W-:-:S05]  /*06a0*/  IMAD.WIDE R24, R10, 0x4, R12 ;  /* 0x000000040a187825 */ /* 0x003fca00078e020c */
[----:B--2---:R-:W2:Y:S01]  /*06b0*/  LDG.E R29, desc[UR12][R24.64] ;  /* 0x0000000c181d7981 */ /* 0x004ea2000c1e1900 */
[----:B---3--:R-:W-:-:S04]  /*06c0*/  IMAD.WIDE R22, R26, 0x4, R14 ;  /* 0x000000041a167825 */ /* 0x008fc800078e020e */
[C---:B------:R-:W-:Y:S01]  /*06d0*/  IMAD.WIDE R18, R27.reuse, 0x4, R24 ;  /* 0x000000041b127825 */ /* 0x040fe200078e0218 */
[----:B--2---:R0:W-:Y:S04]  /*06e0*/  STG.E desc[UR12][R22.64], R29 ;  /* 0x0000001d16007986 */ /* 0x0041e8000c10190c */
[----:B0-----:R-:W2:Y:S01]  /*06f0*/  LDG.E R29, desc[UR12][R18.64] ;  /* 0x0000000c121d7981 */ /* 0x001ea2000c1e1900 */
[----:B------:R-:W-:-:S04]  /*0700*/  IMAD.WIDE R16, R27, 0x4, R22 ;  /* 0x000000041b107825 */ /* 0x000fc800078e0216 */
[C---:B------:R-:W-:Y:S01]  /*0710*/  IMAD.WIDE R20, R27.reuse, 0x4, R18 ;  /* 0x000000041b147825 */ /* 0x040fe200078e0212 */
[----:B--2---:R0:W-:Y:S04]  /*0720*/  STG.E desc[UR12][R16.64], R29 ;  /* 0x0000001d10007986 */ /* 0x0041e8000c10190c */
[----:B------:R1:W2:Y:S01]  /*0730*/  LDG.E R25, desc[UR12][R20.64] ;  /* 0x0000000c14197981 */ /* 0x0002a2000c1e1900 */
[----:B0-----:R-:W-:-:S04]  /*0740*/  IMAD.WIDE R16, R27, 0x4, R16 ;  /* 0x000000041b107825 */ /* 0x001fc800078e0210 */
[C---:B-1----:R-:W-:Y:S01]  /*0750*/  IMAD.WIDE R20, R27.reuse, 0x4, R20 ;  /* 0x000000041b147825 */ /* 0x042fe200078e0214 */
[----:B--2---:R0:W-:Y:S04]  /*0760*/  STG.E desc[UR12][R16.64], R25 ;  /* 0x0000001910007986 */ /* 0x0041e8000c10190c */
[----:B------:R-:W2:Y:S01]  /*0770*/  LDG.E R29, desc[UR12][R20.64] ;  /* 0x0000000c141d7981 */ /* 0x000ea2000c1e1900 */
[----:B------:R-:W-:-:S04]  /*0780*/  IMAD.WIDE R22, R27, 0x4, R20 ;  /* 0x000000041b167825 */ /* 0x000fc800078e0214 */
[----:B0-----:R-:W-:-:S05]  /*0790*/  IMAD.WIDE R24, R27, 0x4, R16 ;  /* 0x000000041b187825 */ /* 0x001fca00078e0210 */
[----:B--2---:R0:W-:Y:S04]  /*07a0*/  STG.E desc[UR12][R24.64], R29 ;  /* 0x0000001d18007986 */ /* 0x0041e8000c10190c */
[----:B0-----:R0:W2:Y:S01]  /*07b0*/  LDG.E R29, desc[UR12][R22.64] ;  /* 0x0000000c161d7981 */ /* 0x0010a2000c1e1900 */
[----:B------:R-:W-:-:S04]  /*07c0*/  IMAD.WIDE R18, R27, 0x4, R24 ;  /* 0x000000041b127825 */ /* 0x000fc800078e0218 */
[C---:B0-----:R-:W-:Y:S01]  /*07d0*/  IMAD.WIDE R22, R27.reuse, 0x4, R22 ;  /* 0x000000041b167825 */ /* 0x041fe200078e0216 */
[----:B--2---:R0:W-:Y:S04]  /*07e0*/  STG.E desc[UR12][R18.64], R29 ;  /* 0x0000001d12007986 */ /* 0x0041e8000c10190c */
[----:B------:R-:W2:Y:S01]  /*07f0*/  LDG.E R21, desc[UR12][R22.64] ;  /* 0x0000000c16157981 */ /* 0x000ea2000c1e1900 */
[----:B------:R-:W-:-:S04]  /*0800*/  IMAD.WIDE R16, R27, 0x4, R22 ;  /* 0x000000041b107825 */ /* 0x000fc800078e0216 */
[----:B0-----:R-:W-:-:S05]  /*0810*/  IMAD.WIDE R18, R27, 0x4, R18 ;  /* 0x000000041b127825 */ /* 0x001fca00078e0212 */
[----:B--2---:R0:W-:Y:S04]  /*0820*/  STG.E desc[UR12][R18.64], R21 ;  /* 0x0000001512007986 */ /* 0x0041e8000c10190c */
[----:B------:R-:W2:Y:S01]  /*0830*/  LDG.E R23, desc[UR12][R16.64] ;  /* 0x0000000c10177981 */ /* 0x000ea2000c1e1900 */
[----:B------:R-:W-:-:S04]  /*0840*/  IMAD.WIDE R24, R27, 0x4, R16 ;  /* 0x000000041b187825 */ /* 0x000fc800078e0210 */
[----:B0-----:R-:W-:-:S05]  /*0850*/  IMAD.WIDE R20, R27, 0x4, R18 ;  /* 0x000000041b147825 */ /* 0x001fca00078e0212 */
[----:B--2---:R0:W-:Y:S04]  /*0860*/  STG.E desc[UR12][R20.64], R23 ;  /* 0x0000001714007986 */ /* 0x0041e8000c10190c */
[----:B------:R-:W2:Y:S01]  /*0870*/  LDG.E R25, desc[UR12][R24.64] ;  /* 0x0000000c18197981 */ /* 0x000ea2000c1e1900 */
[C---:B------:R-:W-:Y:S01]  /*0880*/  IMAD.WIDE R16, R27.reuse, 0x4, R20 ;  /* 0x000000041b107825 */ /* 0x040fe200078e0214 */
[----:B------:R-:W-:Y:S01]  /*0890*/  UIADD3 UR6, UPT, UPT, UR6, 0x8, URZ ;  /* 0x0000000806067890 */ /* 0x000fe2000fffe0ff */
[----:B------:R-:W-:Y:S02]  /*08a0*/  IADD3 R28, PT, PT, R28, 0x8, RZ ;  /* 0x000000081c1c7810 */ /* 0x000fe40007ffe0ff */
[C---:B------:R-:W-:Y:S01]  /*08b0*/  LEA R10, R27.reuse, R10, 0x3 ;  /* 0x0000000a1b0a7211 */ /* 0x040fe200078e18ff */
[----:B------:R-:W-:Y:S01]  /*08c0*/  UISETP.NE.AND UP0, UPT, UR6, URZ, UPT ;  /* 0x000000ff0600728c */ /* 0x000fe2000bf05270 */
[----:B------:R-:W-:Y:S01]  /*08d0*/  LEA R26, R27, R26, 0x3 ;  /* 0x0000001a1b1a7211 */ /* 0x000fe200078e18ff */
[----:B--2---:R0:W-:Y:S07]  /*08e0*/  STG.E desc[UR12][R16.64], R25 ;  /* 0x0000001910007986 */ /* 0x0041ee000c10190c */
[----:B------:R-:W-:Y:S05]  /*08f0*/  BRA.U UP0, `(.L_x_8) ;  /* 0xfffffffd00687547 */ /* 0x000fea000b83ffff */
[----:B------:R-:W-:-:S07]  /*0900*/  IMAD.U32 R10, RZ, RZ, UR9 ;  /* 0x00000009ff0a7e24 */ /* 0x000fce000f8e00ff */
.L_x_7:
[----:B------:R-:W-:-:S04]  /*0910*/  ULOP3.LUT UR6, UR8, 0x6, URZ, 0xc0, !UPT ;  /* 0x0000000608067892 */ /* 0x000fc8000f8ec0ff */
[----:B------:R-:W-:-:S09]  /*0920*/  UISETP.GE.U32.AND UP0, UPT, UR6, 0x3, UPT ;  /* 0x000000030600788c */ /* 0x000fd2000bf06070 */
[----:B------:R-:W-:Y:S05]  /*0930*/  BRA.U !UP0, `(.L_x_9) ;  /* 0x0000000108647547 */ /* 0x000fea000b800000 */
[----:B------:R-:W1:Y:S01]  /*0940*/  LDC.64 R12, c[0x0][0x3a8] ;  /* 0x0000ea00ff0c7b82 */ /* 0x000e620000000a00 */
[----:B------:R-:W-:-:S07]  /*0950*/  IADD3 R14, PT, PT, R11, R28, RZ ;  /* 0x0000001c0b0e7210 */ /* 0x000fce0007ffe0ff */
[----:B0-----:R-:W0:Y:S01]  /*0960*/  LDC.64 R16, c[0x0][0x390] ;  /* 0x0000e400ff107b82 */ /* 0x001e220000000a00 */
[----:B-1----:R-:W-:-:S04]  /*0970*/  IMAD R15, R14, R13, R2 ;  /* 0x0000000d0e0f7224 */ /* 0x002fc800078e0202 */
[----:B0-----:R-:W-:-:S03]  /*0980*/  IMAD.WIDE R16, R15, 0x4, R16 ;  /* 0x000000040f107825 */ /* 0x001fc600078e0210 */
[----:B------:R-:W0:Y:S02]  /*0990*/  LDC.64 R14, c[0x0][0x388] ;  /* 0x0000e200ff0e7b82 */ /* 0x000e240000000a00 */
[----:B--2---:R-:W2:Y:S01]  /*09a0*/  LDG.E R27, desc[UR12][R16.64] ;  /* 0x0000000c101b7981 */ /* 0x004ea2000c1e1900 */
[----:B------:R-:W-:-:S04]  /*09b0*/  IMAD R12, R9, R12, R10 ;  /* 0x0000000c090c7224 */ /* 0x000fc800078e020a */
[----:B------:R-:W-:-:S04]  /*09c0*/  IMAD R19, R12, R13, R6 ;  /* 0x0000000d0c137224 */ /* 0x000fc800078e0206 */
[----:B0-----:R-:W-:-:S04]  /*09d0*/  IMAD.WIDE R14, R19, 0x4, R14 ;  /* 0x00000004130e7825 */ /* 0x001fc800078e020e */
[C---:B------:R-:W-:Y:S01]  /*09e0*/  IMAD.WIDE R18, R13.reuse, 0x4, R16 ;  /* 0x000000040d127825 */ /* 0x040fe200078e0210 */
[----:B--2---:R1:W-:Y:S04]  /*09f0*/  STG.E desc[UR12][R14.64], R27 ;  /* 0x0000001b0e007986 */ /* 0x0043e8000c10190c */
[----:B------:R-:W2:Y:S01]  /*0a00*/  LDG.E R29, desc[UR12][R18.64] ;  /* 0x0000000c121d7981 */ /* 0x000ea2000c1e1900 */
[----:B------:R-:W-:-:S04]  /*0a10*/  IMAD.WIDE R20, R13, 0x4, R14 ;  /* 0x000000040d147825 */ /* 0x000fc800078e020e */
[C---:B------:R-:W-:Y:S01]  /*0a20*/  IMAD.WIDE R22, R13.reuse, 0x4, R18 ;  /* 0x000000040d167825 */ /* 0x040fe200078e0212 */
[----:B--2---:R1:W-:Y:S04]  /*0a30*/  STG.E desc[UR12][R20.64], R29 ;  /* 0x0000001d14007986 */ /* 0x0043e8000c10190c */
[----:B------:R-:W2:Y:S01]  /*0a40*/  LDG.E R26, desc[UR12][R22.64] ;  /* 0x0000000c161a7981 */ /* 0x000ea2000c1e1900 */
[----:B------:R-:W-:-:S04]  /*0a50*/  IMAD.WIDE R16, R13, 0x4, R20 ;  /* 0x000000040d107825 */ /* 0x000fc800078e0214 */
[C---:B------:R-:W-:Y:S01]  /*0a60*/  IMAD.WIDE R24, R13.reuse, 0x4, R22 ;  /* 0x000000040d187825 */ /* 0x040fe200078e0216 */
[----:B--2---:R1:W-:Y:S05]  /*0a70*/  STG.E desc[UR12][R16.64], R26 ;  /* 0x0000001a10007986 */ /* 0x0043ea000c10190c */
[----:B------:R-:W2:Y:S01]  /*0a80*/  LDG.E R25, desc[UR12][R24.64] ;  /* 0x0000000c18197981 */ /* 0x000ea2000c1e1900 */
[----:B------:R-:W-:Y:S01]  /*0a90*/  IMAD.WIDE R12, R13, 0x4, R16 ;  /* 0x000000040d0c7825 */ /* 0x000fe200078e0210 */
[----:B------:R-:W-:Y:S02]  /*0aa0*/  IADD3 R28, PT, PT, R28, 0x4, RZ ;  /* 0x000000041c1c7810 */ /* 0x000fe40007ffe0ff */
[----:B------:R-:W-:-:S02]  /*0ab0*/  IADD3 R10, PT, PT, R10, 0x4, RZ ;  /* 0x000000040a0a7810 */ /* 0x000fc40007ffe0ff */
[----:B--2---:R1:W-:Y:S05]  /*0ac0*/  STG.E desc[UR12][R12.64], R25 ;  /* 0x000000190c007986 */ /* 0x0043ea000c10190c */
.L_x_9:
[----:B-1----:R-:W1:Y:S01]  /*0ad0*/  LDC.64 R12, c[0x0][0x3a8] ;  /* 0x0000ea00ff0c7b82 */ /* 0x002e620000000a00 */
[----:B------:R-:W-:-:S07]  /*0ae0*/  LOP3.LUT P0, RZ, R8, 0x1, RZ, 0xc0, !PT ;  /* 0x0000000108ff7812 */ /* 0x000fce000780c0ff */
[----:B------:R-:W3:Y:S06]  /*0af0*/  LDC.64 R14, c[0x0][0x390] ;  /* 0x0000e400ff0e7b82 */ /* 0x000eec0000000a00 */
[----:B------:R-:W-:Y:S02]  /*0b00*/  @P0 IADD3 R8, PT, PT, R11, R28, RZ ;  /* 0x0000001c0b080210 */ /* 0x000fe40007ffe0ff */
[----:B0-----:R-:W0:Y:S03]  /*0b10*/  LDC.64 R20, c[0x0][0x388] ;  /* 0x0000e200ff147b82 */ /* 0x001e260000000a00 */
[----:B-1----:R-:W-:-:S04]  /*0b20*/  @P0 IMAD R23, R8, R13, R2 ;  /* 0x0000000d08170224 */ /* 0x002fc800078e0202 */
[----:B---3--:R-:W-:-:S05]  /*0b30*/  @P0 IMAD.WIDE R22, R23, 0x4, R14 ;  /* 0x0000000417160825 */ /* 0x008fca00078e020e */
[----:B--2---:R-:W2:Y:S01]  /*0b40*/  @P0 LDG.E R25, desc[UR12][R22.64] ;  /* 0x0000000c16190981 */ /* 0x004ea2000c1e1900 */
[----:B------:R-:W-:Y:S02]  /*0b50*/  @P0 IMAD R8, R9, R12, R10 ;  /* 0x0000000c09080224 */ /* 0x000fe400078e020a */
[----:B------:R-:W-:-:S04]  /*0b60*/  @P0 IMAD.WIDE R18, R13, 0x4, R22 ;  /* 0x000000040d120825 */ /* 0x000fc800078e0216 */
[----:B------:R-:W-:-:S04]  /*0b70*/  @P0 IMAD R17, R8, R13, R6 ;  /* 0x0000000d08110224 */ /* 0x000fc800078e0206 */
[----:B0-----:R-:W-:Y:S01]  /*0b80*/  @P0 IMAD.WIDE R16, R17, 0x4, R20 ;  /* 0x0000000411100825 */ /* 0x001fe200078e0214 */
[----:B------:R-:W-:-:S04]  /*0b90*/  @P0 IADD3 R28, PT, PT, R28, 0x2, RZ ;  /* 0x000000021c1c0810 */ /* 0x000fc80007ffe0ff */
[----:B--2---:R0:W-:Y:S04]  /*0ba0*/  @P0 STG.E desc[UR12][R16.64], R25 ;  /* 0x0000001910000986 */ /* 0x0041e8000c10190c */
[----:B------:R-:W2:Y:S01]  /*0bb0*/  @P0 LDG.E R19, desc[UR12][R18.64] ;  /* 0x0000000c12130981 */ /* 0x000ea2000c1e1900 */
[----:B------:R-:W-:Y:S01]  /*0bc0*/  IADD3 R11, PT, PT, R11, R28, RZ ;  /* 0x0000001c0b0b7210 */ /* 0x000fe20007ffe0ff */
[----:B------:R-:W-:-:S04]  /*0bd0*/  @P0 IMAD.WIDE R22, R13, 0x4, R16 ;  /* 0x000000040d160825 */ /* 0x000fc800078e0210 */
[----:B------:R-:W-:-:S04]  /*0be0*/  IMAD R11, R11, R13, R2 ;  /* 0x0000000d0b0b7224 */ /* 0x000fc800078e0202 */
[----:B------:R-:W-:Y:S01]  /*0bf0*/  IMAD.WIDE R14, R11, 0x4, R14 ;  /* 0x000000040b0e7825 */ /* 0x000fe200078e020e */
[----:B------:R-:W-:Y:S01]  /*0c00*/  @P0 IADD3 R10, PT, PT, R10, 0x2, RZ ;  /* 0x000000020a0a0810 */ /* 0x000fe20007ffe0ff */
[----:B--2---:R0:W-:Y:S04]  /*0c10*/  @P0 STG.E desc[UR12][R22.64], R19 ;  /* 0x0000001316000986 */ /* 0x0041e8000c10190c */
[----:B------:R-:W2:Y:S01]  /*0c20*/  LDG.E R15, desc[UR12][R14.64] ;  /* 0x0000000c0e0f7981 */ /* 0x000ea2000c1e1900 */
[C---:B------:R-:W-:Y:S01]  /*0c30*/  IMAD R10, R9.reuse, R12, R10 ;  /* 0x0000000c090a7224 */ /* 0x040fe200078e020a */
[C---:B------:R-:W-:Y:S01]  /*0c40*/  ISETP.NE.AND P0, PT, R9.reuse, UR8, PT ;  /* 0x0000000809007c0c */ /* 0x040fe2000bf05270 */
[----:B------:R-:W-:Y:S01]  /*0c50*/  UIADD3 UR5, UPT, UPT, UR5, 0x1, URZ ;  /* 0x0000000105057890 */ /* 0x000fe2000fffe0ff */
[----:B------:R-:W-:Y:S01]  /*0c60*/  IADD3 R9, PT, PT, R9, 0x1, RZ ;  /* 0x0000000109097810 */ /* 0x000fe20007ffe0ff */
[----:B------:R-:W-:-:S04]  /*0c70*/  IMAD R13, R10, R13, R6 ;  /* 0x0000000d0a0d7224 */ /* 0x000fc800078e0206 */
[----:B------:R-:W-:-:S05]  /*0c80*/  IMAD.WIDE R20, R13, 0x4, R20 ;  /* 0x000000040d147825 */ /* 0x000fca00078e0214 */
[----:B--2---:R0:W-:Y:S01]  /*0c90*/  STG.E desc[UR12][R20.64], R15 ;  /* 0x0000000f14007986 */ /* 0x0041e2000c10190c */
[----:B------:R-:W-:Y:S05]  /*0ca0*/  @P0 BRA `(.L_x_10) ;  /* 0xfffffff800340947 */ /* 0x000fea000383ffff */
.L_x_6:
[----:B--2---:R-:W-:Y:S05]  /*0cb0*/  BSYNC.RECONVERGENT B0 ;  /* 0x0000000000007941 */ /* 0x004fea0003800200 */
.L_x_5:
[----:B------:R-:W1:Y:S01]  /*0cc0*/  LDCU UR5, c[0x0][0x380] ;  /* 0x00007000ff0577ac */ /* 0x000e620008000800 */
[----:B------:R-:W-:-:S04]  /*0cd0*/  IADD3 R0, PT, PT, R3, R0, RZ ;  /* 0x0000000003007210 */ /* 0x000fc80007ffe0ff */
[----:B-1----:R-:W-:-:S13]  /*0ce0*/  ISETP.GE.U32.AND P0, PT, R0, UR5, PT ;  /* 0x0000000500007c0c */ /* 0x002fda000bf06070 */
[----:B------:R-:W-:Y:S05]  /*0cf0*/  @!P0 BRA `(.L_x_11) ;  /* 0xfffffff400188947 */ /* 0x000fea000383ffff */
[----:B------:R-:W-:Y:S05]  /*0d00*/  EXIT ;  /* 0x000000000000794d */ /* 0x000fea0003800000 */
.L_x_12:
        /* <DEDUP_REMOVED lines=15> */
.L_x_14:


//--------------------- .nv.shared.reserved.0     --------------------------
	.section	.nv.shared.reserved.0,"aw",@nobits
	.weak		__nv_reservedSMEM_offset_0_alias
	.size		__nv_reservedSMEM_offset_0_alias, 0, 64
	.other		__nv_reservedSMEM_offset_0_alias,@"STO_CUDA_RESERVED_SHARED STV_DEFAULT"
__nv_reservedSMEM_offset_0_alias:
	.zero		0
	.zero		64


//--------------------- .nv.constant0._Z8gemm_gpuPdS_S_iii --------------------------
	.section	.nv.constant0._Z8gemm_gpuPdS_S_iii,"a",@progbits
	.sectionflags	@""
	.align	4
.nv.constant0._Z8gemm_gpuPdS_S_iii:
	.zero		932


//--------------------- .nv.constant0._Z14im2colOnDevicejPfS_iiiiiii --------------------------
	.section	.nv.constant0._Z14im2colOnDevicejPfS_iiiiiii,"a",@progbits
	.sectionflags	@""
	.align	4
.nv.constant0._Z14im2colOnDevicejPfS_iiiiiii:
	.zero		948


//--------------------- SYMBOLS --------------------------

	.type		.nv.reservedSmem.offset0,@object
	.size		.nv.reservedSmem.offset0,0x4
